//
// Generated by NVIDIA NVVM Compiler
//
// Compiler Build ID: CL-36424714
// Cuda compilation tools, release 13.0, V13.0.88
// Based on NVVM 20.0.0
//

.version 9.0
.target sm_100
.address_size 64

	// .globl	_Z7reduce2PfS_i
.global .align 1 .b8 _ZN34_INTERNAL_55b25d71_4_k_cu_868fd49e4cuda3std3__45__cpo5beginE[1];
.global .align 1 .b8 _ZN34_INTERNAL_55b25d71_4_k_cu_868fd49e4cuda3std3__45__cpo3endE[1];
.global .align 1 .b8 _ZN34_INTERNAL_55b25d71_4_k_cu_868fd49e4cuda3std3__45__cpo6cbeginE[1];
.global .align 1 .b8 _ZN34_INTERNAL_55b25d71_4_k_cu_868fd49e4cuda3std3__45__cpo4cendE[1];
.global .align 1 .b8 _ZN34_INTERNAL_55b25d71_4_k_cu_868fd49e4cuda3std3__45__cpo6rbeginE[1];
.global .align 1 .b8 _ZN34_INTERNAL_55b25d71_4_k_cu_868fd49e4cuda3std3__45__cpo4rendE[1];
.global .align 1 .b8 _ZN34_INTERNAL_55b25d71_4_k_cu_868fd49e4cuda3std3__45__cpo7crbeginE[1];
.global .align 1 .b8 _ZN34_INTERNAL_55b25d71_4_k_cu_868fd49e4cuda3std3__45__cpo5crendE[1];
.global .align 1 .b8 _ZN34_INTERNAL_55b25d71_4_k_cu_868fd49e4cuda3std3__436_GLOBAL__N__55b25d71_4_k_cu_868fd49e6ignoreE[1];
.global .align 1 .b8 _ZN34_INTERNAL_55b25d71_4_k_cu_868fd49e4cuda3std3__419piecewise_constructE[1];
.global .align 1 .b8 _ZN34_INTERNAL_55b25d71_4_k_cu_868fd49e4cuda3std3__48in_placeE[1];
.global .align 1 .b8 _ZN34_INTERNAL_55b25d71_4_k_cu_868fd49e4cuda3std3__420unreachable_sentinelE[1];
.global .align 1 .b8 _ZN34_INTERNAL_55b25d71_4_k_cu_868fd49e4cuda3std3__47nulloptE[1];
.global .align 1 .b8 _ZN34_INTERNAL_55b25d71_4_k_cu_868fd49e4cuda3std3__48unexpectE[1];
.global .align 1 .b8 _ZN34_INTERNAL_55b25d71_4_k_cu_868fd49e4cuda3std6ranges3__45__cpo4swapE[1];
.global .align 1 .b8 _ZN34_INTERNAL_55b25d71_4_k_cu_868fd49e4cuda3std6ranges3__45__cpo9iter_moveE[1];
.global .align 1 .b8 _ZN34_INTERNAL_55b25d71_4_k_cu_868fd49e4cuda3std6ranges3__45__cpo5beginE[1];
.global .align 1 .b8 _ZN34_INTERNAL_55b25d71_4_k_cu_868fd49e4cuda3std6ranges3__45__cpo3endE[1];
.global .align 1 .b8 _ZN34_INTERNAL_55b25d71_4_k_cu_868fd49e4cuda3std6ranges3__45__cpo6cbeginE[1];
.global .align 1 .b8 _ZN34_INTERNAL_55b25d71_4_k_cu_868fd49e4cuda3std6ranges3__45__cpo4cendE[1];
.global .align 1 .b8 _ZN34_INTERNAL_55b25d71_4_k_cu_868fd49e4cuda3std6ranges3__45__cpo7advanceE[1];
.global .align 1 .b8 _ZN34_INTERNAL_55b25d71_4_k_cu_868fd49e4cuda3std6ranges3__45__cpo9iter_swapE[1];
.global .align 1 .b8 _ZN34_INTERNAL_55b25d71_4_k_cu_868fd49e4cuda3std6ranges3__45__cpo4nextE[1];
.global .align 1 .b8 _ZN34_INTERNAL_55b25d71_4_k_cu_868fd49e4cuda3std6ranges3__45__cpo4prevE[1];
.global .align 1 .b8 _ZN34_INTERNAL_55b25d71_4_k_cu_868fd49e4cuda3std6ranges3__45__cpo4dataE[1];
.global .align 1 .b8 _ZN34_INTERNAL_55b25d71_4_k_cu_868fd49e4cuda3std6ranges3__45__cpo5cdataE[1];
.global .align 1 .b8 _ZN34_INTERNAL_55b25d71_4_k_cu_868fd49e4cuda3std6ranges3__45__cpo4sizeE[1];
.global .align 1 .b8 _ZN34_INTERNAL_55b25d71_4_k_cu_868fd49e4cuda3std6ranges3__45__cpo5ssizeE[1];
.global .align 1 .b8 _ZN34_INTERNAL_55b25d71_4_k_cu_868fd49e4cuda3std6ranges3__45__cpo8distanceE[1];
.global .align 1 .b8 _ZN34_INTERNAL_55b25d71_4_k_cu_868fd49e6thrust24THRUST_300001_SM_1000_NS8cuda_cub3parE[1];
.global .align 1 .b8 _ZN34_INTERNAL_55b25d71_4_k_cu_868fd49e6thrust24THRUST_300001_SM_1000_NS8cuda_cub10par_nosyncE[1];
.global .align 1 .b8 _ZN34_INTERNAL_55b25d71_4_k_cu_868fd49e6thrust24THRUST_300001_SM_1000_NS6system6detail10sequential3seqE[1];
.global .align 1 .b8 _ZN34_INTERNAL_55b25d71_4_k_cu_868fd49e6thrust24THRUST_300001_SM_1000_NS12placeholders2_1E[1];
.global .align 1 .b8 _ZN34_INTERNAL_55b25d71_4_k_cu_868fd49e6thrust24THRUST_300001_SM_1000_NS12placeholders2_2E[1];
.global .align 1 .b8 _ZN34_INTERNAL_55b25d71_4_k_cu_868fd49e6thrust24THRUST_300001_SM_1000_NS12placeholders2_3E[1];
.global .align 1 .b8 _ZN34_INTERNAL_55b25d71_4_k_cu_868fd49e6thrust24THRUST_300001_SM_1000_NS12placeholders2_4E[1];
.global .align 1 .b8 _ZN34_INTERNAL_55b25d71_4_k_cu_868fd49e6thrust24THRUST_300001_SM_1000_NS12placeholders2_5E[1];
.global .align 1 .b8 _ZN34_INTERNAL_55b25d71_4_k_cu_868fd49e6thrust24THRUST_300001_SM_1000_NS12placeholders2_6E[1];
.global .align 1 .b8 _ZN34_INTERNAL_55b25d71_4_k_cu_868fd49e6thrust24THRUST_300001_SM_1000_NS12placeholders2_7E[1];
.global .align 1 .b8 _ZN34_INTERNAL_55b25d71_4_k_cu_868fd49e6thrust24THRUST_300001_SM_1000_NS12placeholders2_8E[1];
.global .align 1 .b8 _ZN34_INTERNAL_55b25d71_4_k_cu_868fd49e6thrust24THRUST_300001_SM_1000_NS12placeholders2_9E[1];
.global .align 1 .b8 _ZN34_INTERNAL_55b25d71_4_k_cu_868fd49e6thrust24THRUST_300001_SM_1000_NS12placeholders3_10E[1];
.global .align 1 .b8 _ZN34_INTERNAL_55b25d71_4_k_cu_868fd49e6thrust24THRUST_300001_SM_1000_NS3seqE[1];
.extern .shared .align 16 .b8 tsum[];

.visible .entry _Z7reduce2PfS_i(
	.param .u64 .ptr .align 1 _Z7reduce2PfS_i_param_0,
	.param .u64 .ptr .align 1 _Z7reduce2PfS_i_param_1,
	.param .u32 _Z7reduce2PfS_i_param_2
)
{
	.reg .pred 	%p<11>;
	.reg .b32 	%r<40>;
	.reg .b32 	%f<28>;
	.reg .b64 	%rd<15>;

	ld.param.u64 	%rd2, [_Z7reduce2PfS_i_param_0];
	ld.param.u64 	%rd3, [_Z7reduce2PfS_i_param_1];
	ld.param.u32 	%r18, [_Z7reduce2PfS_i_param_2];
	cvta.to.global.u64 	%rd1, %rd3;
	mov.u32 	%r1, %tid.x;
	mov.u32 	%r39, %ntid.x;
	mov.u32 	%r3, %ctaid.x;
	mad.lo.s32 	%r37, %r39, %r3, %r1;
	mov.u32 	%r19, %nctaid.x;
	mul.lo.s32 	%r5, %r19, %r39;
	shl.b32 	%r20, %r1, 2;
	mov.u32 	%r21, tsum;
	add.s32 	%r6, %r21, %r20;
	mov.b32 	%r22, 0;
	st.shared.u32 	[%r6], %r22;
	setp.ge.s32 	%p1, %r37, %r18;
	@%p1 bra 	$L__BB0_8;
	add.s32 	%r23, %r37, %r5;
	max.s32 	%r24, %r18, %r23;
	setp.lt.s32 	%p2, %r23, %r18;
	selp.u32 	%r25, 1, 0, %p2;
	add.s32 	%r26, %r23, %r25;
	sub.s32 	%r27, %r24, %r26;
	div.u32 	%r28, %r27, %r5;
	add.s32 	%r7, %r28, %r25;
	and.b32  	%r29, %r7, 3;
	setp.eq.s32 	%p3, %r29, 3;
	mov.f32 	%f27, 0f00000000;
	@%p3 bra 	$L__BB0_4;
	add.s32 	%r30, %r7, 1;
	and.b32  	%r31, %r30, 3;
	neg.s32 	%r35, %r31;
	mov.f32 	%f27, 0f00000000;
$L__BB0_3:
	.pragma "nounroll";
	mul.wide.s32 	%rd4, %r37, 4;
	add.s64 	%rd5, %rd1, %rd4;
	ld.global.f32 	%f11, [%rd5];
	add.f32 	%f27, %f11, %f27;
	add.s32 	%r37, %r37, %r5;
	add.s32 	%r35, %r35, 1;
	setp.ne.s32 	%p4, %r35, 0;
	@%p4 bra 	$L__BB0_3;
$L__BB0_4:
	setp.lt.u32 	%p5, %r7, 3;
	@%p5 bra 	$L__BB0_7;
	mul.wide.s32 	%rd8, %r5, 4;
	shl.b32 	%r32, %r5, 2;
$L__BB0_6:
	mul.wide.s32 	%rd6, %r37, 4;
	add.s64 	%rd7, %rd1, %rd6;
	ld.global.f32 	%f12, [%rd7];
	add.f32 	%f13, %f12, %f27;
	add.s64 	%rd9, %rd7, %rd8;
	ld.global.f32 	%f14, [%rd9];
	add.f32 	%f15, %f14, %f13;
	add.s64 	%rd10, %rd9, %rd8;
	ld.global.f32 	%f16, [%rd10];
	add.f32 	%f17, %f16, %f15;
	add.s64 	%rd11, %rd10, %rd8;
	ld.global.f32 	%f18, [%rd11];
	add.f32 	%f27, %f18, %f17;
	add.s32 	%r37, %r32, %r37;
	setp.lt.s32 	%p6, %r37, %r18;
	@%p6 bra 	$L__BB0_6;
$L__BB0_7:
	st.shared.f32 	[%r6], %f27;
$L__BB0_8:
	bar.sync 	0;
	setp.lt.u32 	%p7, %r39, 2;
	@%p7 bra 	$L__BB0_12;
$L__BB0_9:
	shr.u32 	%r17, %r39, 1;
	setp.ge.u32 	%p8, %r1, %r17;
	@%p8 bra 	$L__BB0_11;
	shl.b32 	%r33, %r17, 2;
	add.s32 	%r34, %r6, %r33;
	ld.shared.f32 	%f19, [%r34];
	ld.shared.f32 	%f20, [%r6];
	add.f32 	%f21, %f19, %f20;
	st.shared.f32 	[%r6], %f21;
$L__BB0_11:
	bar.sync 	0;
	setp.gt.u32 	%p9, %r39, 3;
	mov.u32 	%r39, %r17;
	@%p9 bra 	$L__BB0_9;
$L__BB0_12:
	setp.ne.s32 	%p10, %r1, 0;
	@%p10 bra 	$L__BB0_14;
	ld.shared.f32 	%f22, [tsum];
	cvta.to.global.u64 	%rd12, %rd2;
	mul.wide.u32 	%rd13, %r3, 4;
	add.s64 	%rd14, %rd12, %rd13;
	st.global.f32 	[%rd14], %f22;
$L__BB0_14:
	ret;

}
	// .globl	_ZN3cub18CUB_300001_SM_10006detail11EmptyKernelIvEEvv
.visible .entry _ZN3cub18CUB_300001_SM_10006detail11EmptyKernelIvEEvv()
{


	ret;

}
	// .globl	_ZN3cub18CUB_300001_SM_10006detail8for_each13static_kernelINS2_12policy_hub_t12policy_500_tEmN6thrust24THRUST_300001_SM_1000_NS8cuda_cub20__uninitialized_fill7functorINS7_10device_ptrIfEEfEEEEvT0_T1_
.visible .entry _ZN3cub18CUB_300001_SM_10006detail8for_each13static_kernelINS2_12policy_hub_t12policy_500_tEmN6thrust24THRUST_300001_SM_1000_NS8cuda_cub20__uninitialized_fill7functorINS7_10device_ptrIfEEfEEEEvT0_T1_(
	.param .u64 _ZN3cub18CUB_300001_SM_10006detail8for_each13static_kernelINS2_12policy_hub_t12policy_500_tEmN6thrust24THRUST_300001_SM_1000_NS8cuda_cub20__uninitialized_fill7functorINS7_10device_ptrIfEEfEEEEvT0_T1__param_0,
	.param .align 8 .b8 _ZN3cub18CUB_300001_SM_10006detail8for_each13static_kernelINS2_12policy_hub_t12policy_500_tEmN6thrust24THRUST_300001_SM_1000_NS8cuda_cub20__uninitialized_fill7functorINS7_10device_ptrIfEEfEEEEvT0_T1__param_1[16]
)
.maxntid 256
{
	.reg .pred 	%p<4>;
	.reg .b16 	%rs<5>;
	.reg .b32 	%r<10>;
	.reg .b32 	%f<3>;
	.reg .b64 	%rd<16>;

	ld.param.f32 	%f2, [_ZN3cub18CUB_300001_SM_10006detail8for_each13static_kernelINS2_12policy_hub_t12policy_500_tEmN6thrust24THRUST_300001_SM_1000_NS8cuda_cub20__uninitialized_fill7functorINS7_10device_ptrIfEEfEEEEvT0_T1__param_1+8];
	ld.param.u64 	%rd4, [_ZN3cub18CUB_300001_SM_10006detail8for_each13static_kernelINS2_12policy_hub_t12policy_500_tEmN6thrust24THRUST_300001_SM_1000_NS8cuda_cub20__uninitialized_fill7functorINS7_10device_ptrIfEEfEEEEvT0_T1__param_1];
	ld.param.u64 	%rd5, [_ZN3cub18CUB_300001_SM_10006detail8for_each13static_kernelINS2_12policy_hub_t12policy_500_tEmN6thrust24THRUST_300001_SM_1000_NS8cuda_cub20__uninitialized_fill7functorINS7_10device_ptrIfEEfEEEEvT0_T1__param_0];
	mov.u32 	%r7, %ctaid.x;
	mul.wide.u32 	%rd1, %r7, 512;
	sub.s64 	%rd2, %rd5, %rd1;
	setp.lt.u64 	%p1, %rd2, 512;
	@%p1 bra 	$L__BB2_2;
	mov.u32 	%r9, %tid.x;
	cvta.to.global.u64 	%rd11, %rd4;
	cvt.u64.u32 	%rd12, %r9;
	add.s64 	%rd13, %rd1, %rd12;
	shl.b64 	%rd14, %rd13, 2;
	add.s64 	%rd15, %rd11, %rd14;
	st.global.f32 	[%rd15], %f2;
	st.global.f32 	[%rd15+1024], %f2;
	bra.uni 	$L__BB2_6;
$L__BB2_2:
	cvta.to.global.u64 	%rd6, %rd4;
	mov.u32 	%r1, %tid.x;
	cvt.u64.u32 	%rd7, %r1;
	setp.le.u64 	%p2, %rd2, %rd7;
	add.s64 	%rd8, %rd1, %rd7;
	shl.b64 	%rd9, %rd8, 2;
	add.s64 	%rd3, %rd6, %rd9;
	@%p2 bra 	$L__BB2_4;
	st.global.f32 	[%rd3], %f2;
$L__BB2_4:
	add.s32 	%r8, %r1, 256;
	cvt.u64.u32 	%rd10, %r8;
	setp.le.u64 	%p3, %rd2, %rd10;
	@%p3 bra 	$L__BB2_6;
	st.global.f32 	[%rd3+1024], %f2;
$L__BB2_6:
	ret;

}


// ===== COMPILED SASS (sm_100) =====

	.target	sm_100

	.elftype	@"ET_EXEC"


//--------------------- .note.nv.tkinfo           --------------------------
	.section	.note.nv.tkinfo,"",@"SHT_NOTE"
	.sectionflags	@"SHF_NOTE_NV_TKINFO"
	.tkinfo
        /*0018*/ 	.word	0x00000002
        /*0030*/ 	.string	""
        /*0030*/ 	.string	"ptxas"
        /*0030*/ 	.string	"Cuda compilation tools, release 13.0, V13.0.88"
        /*0030*/ 	.string	"Build cuda_13.0.r13.0/compiler.36424714_0"
        /*0030*/ 	.string	"-arch sm_100 -m 64 "



//--------------------- .note.nv.cuinfo           --------------------------
	.section	.note.nv.cuinfo,"",@"SHT_NOTE"
	.sectionflags	@"SHF_NOTE_NV_CUINFO"
        /*0018*/ 	.short	0x0002
        /*001a*/ 	.short	0x0064
        /*001c*/ 	.short	0x0082
	.zero		2


//--------------------- .nv.info                  --------------------------
	.section	.nv.info,"",@"SHT_CUDA_INFO"
	.align	4


	//----- nvinfo : EIATTR_REGCOUNT
	.align		4
        /*0000*/ 	.byte	0x04, 0x2f
        /*0002*/ 	.short	(.L_44 - .L_43)
	.align		4
.L_43:
        /*0004*/ 	.word	index@(_Z7reduce2PfS_i)
        /*0008*/ 	.word	0x00000012


	//----- nvinfo : EIATTR_FRAME_SIZE
	.align		4
.L_44:
        /*000c*/ 	.byte	0x04, 0x11
        /*000e*/ 	.short	(.L_46 - .L_45)
	.align		4
.L_45:
        /*0010*/ 	.word	index@(_Z7reduce2PfS_i)
        /*0014*/ 	.word	0x00000000


	//----- nvinfo : EIATTR_REGCOUNT
	.align		4
.L_46:
        /*0018*/ 	.byte	0x04, 0x2f
        /*001a*/ 	.short	(.L_48 - .L_47)
	.align		4
.L_47:
        /*001c*/ 	.word	index@(_ZN3cub18CUB_300001_SM_10006detail11EmptyKernelIvEEvv)
        /*0020*/ 	.word	0x00000004


	//----- nvinfo : EIATTR_FRAME_SIZE
	.align		4
.L_48:
        /*0024*/ 	.byte	0x04, 0x11
        /*0026*/ 	.short	(.L_50 - .L_49)
	.align		4
.L_49:
        /*0028*/ 	.word	index@(_ZN3cub18CUB_300001_SM_10006detail11EmptyKernelIvEEvv)
        /*002c*/ 	.word	0x00000000


	//----- nvinfo : EIATTR_REGCOUNT
	.align		4
.L_50:
        /*0030*/ 	.byte	0x04, 0x2f
        /*0032*/ 	.short	(.L_52 - .L_51)
	.align		4
.L_51:
        /*0034*/ 	.word	index@(_ZN3cub18CUB_300001_SM_10006detail8for_each13static_kernelINS2_12policy_hub_t12policy_500_tEmN6thrust24THRUST_300001_SM_1000_NS8cuda_cub20__uninitialized_fill7functorINS7_10device_ptrIfEEfEEEEvT0_T1_)
        /*0038*/ 	.word	0x00000008


	//----- nvinfo : EIATTR_FRAME_SIZE
	.align		4
.L_52:
        /*003c*/ 	.byte	0x04, 0x11
        /*003e*/ 	.short	(.L_54 - .L_53)
	.align		4
.L_53:
        /*0040*/ 	.word	index@(_ZN3cub18CUB_300001_SM_10006detail8for_each13static_kernelINS2_12policy_hub_t12policy_500_tEmN6thrust24THRUST_300001_SM_1000_NS8cuda_cub20__uninitialized_fill7functorINS7_10device_ptrIfEEfEEEEvT0_T1_)
        /*0044*/ 	.word	0x00000000


	//----- nvinfo : EIATTR_MIN_STACK_SIZE
	.align		4
.L_54:
        /*0048*/ 	.byte	0x04, 0x12
        /*004a*/ 	.short	(.L_56 - .L_55)
	.align		4
.L_55:
        /*004c*/ 	.word	index@(_ZN3cub18CUB_300001_SM_10006detail8for_each13static_kernelINS2_12policy_hub_t12policy_500_tEmN6thrust24THRUST_300001_SM_1000_NS8cuda_cub20__uninitialized_fill7functorINS7_10device_ptrIfEEfEEEEvT0_T1_)
        /*0050*/ 	.word	0x00000000


	//----- nvinfo : EIATTR_MIN_STACK_SIZE
	.align		4
.L_56:
        /*0054*/ 	.byte	0x04, 0x12
        /*0056*/ 	.short	(.L_58 - .L_57)
	.align		4
.L_57:
        /*0058*/ 	.word	index@(_ZN3cub18CUB_300001_SM_10006detail11EmptyKernelIvEEvv)
        /*005c*/ 	.word	0x00000000


	//----- nvinfo : EIATTR_MIN_STACK_SIZE
	.align		4
.L_58:
        /*0060*/ 	.byte	0x04, 0x12
        /*0062*/ 	.short	(.L_60 - .L_59)
	.align		4
.L_59:
        /*0064*/ 	.word	index@(_Z7reduce2PfS_i)
        /*0068*/ 	.word	0x00000000
.L_60:


//--------------------- .nv.compat                --------------------------
	.section	.nv.compat,"",@"SHT_CUDA_COMPAT_INFO"
	.align	4
        /*0000*/ 	.byte	0x02, 0x09, 0x00, 0x00, 0x02, 0x02, 0x01, 0x00, 0x02, 0x05, 0x05, 0x00, 0x03, 0x07, 0x01, 0x01
        /*0010*/ 	.byte	0x02, 0x03, 0x00, 0x00, 0x02, 0x06, 0x01, 0x00, 0x04, 0x0b, 0x08, 0x00, 0x09, 0x00, 0x00, 0x00
        /*0020*/ 	.byte	0x00, 0x00, 0x00, 0x00


//--------------------- .nv.info._ZN3cub18CUB_300001_SM_10006detail8for_each13static_kernelINS2_12policy_hub_t12policy_500_tEmN6thrust24THRUST_300001_SM_1000_NS8cuda_cub20__uninitialized_fill7functorINS7_10device_ptrIfEEfEEEEvT0_T1_ --------------------------
	.section	.nv.info._ZN3cub18CUB_300001_SM_10006detail8for_each13static_kernelINS2_12policy_hub_t12policy_500_tEmN6thrust24THRUST_300001_SM_1000_NS8cuda_cub20__uninitialized_fill7functorINS7_10device_ptrIfEEfEEEEvT0_T1_,"",@"SHT_CUDA_INFO"
	.sectionflags	@""
	.align	4


	//----- nvinfo : EIATTR_CUDA_API_VERSION
	.align		4
        /*0000*/ 	.byte	0x04, 0x37
        /*0002*/ 	.short	(.L_62 - .L_61)
.L_61:
        /*0004*/ 	.word	0x00000082


	//----- nvinfo : EIATTR_KPARAM_INFO
	.align		4
.L_62:
        /*0008*/ 	.byte	0x04, 0x17
        /*000a*/ 	.short	(.L_64 - .L_63)
.L_63:
        /*000c*/ 	.word	0x00000000
        /*0010*/ 	.short	0x0001
        /*0012*/ 	.short	0x0008
        /*0014*/ 	.byte	0x00, 0xf0, 0x41, 0x00


	//----- nvinfo : EIATTR_KPARAM_INFO
	.align		4
.L_64:
        /*0018*/ 	.byte	0x04, 0x17
        /*001a*/ 	.short	(.L_66 - .L_65)
.L_65:
        /*001c*/ 	.word	0x00000000
        /*0020*/ 	.short	0x0000
        /*0022*/ 	.short	0x0000
        /*0024*/ 	.byte	0x00, 0xf0, 0x21, 0x00


	//----- nvinfo : EIATTR_SPARSE_MMA_MASK
	.align		4
.L_66:
        /*0028*/ 	.byte	0x03, 0x50
        /*002a*/ 	.short	0x0000


	//----- nvinfo : EIATTR_MAXREG_COUNT
	.align		4
        /*002c*/ 	.byte	0x03, 0x1b
        /*002e*/ 	.short	0x00ff


	//----- nvinfo : EIATTR_MERCURY_ISA_VERSION
	.align		4
        /*0030*/ 	.byte	0x03, 0x5f
        /*0032*/ 	.short	0x0101


	//----- nvinfo : EIATTR_VRC_CTA_INIT_COUNT
	.align		4
        /*0034*/ 	.byte	0x02, 0x4a
	.zero		1
	.zero		1


	//----- nvinfo : EIATTR_EXIT_INSTR_OFFSETS
	.align		4
        /*0038*/ 	.byte	0x04, 0x1c
        /*003a*/ 	.short	(.L_68 - .L_67)


	//   ....[0]....
.L_67:
        /*003c*/ 	.word	0x00000130


	//   ....[1]....
        /*0040*/ 	.word	0x00000230


	//   ....[2]....
        /*0044*/ 	.word	0x00000260


	//----- nvinfo : EIATTR_MAX_THREADS
	.align		4
.L_68:
        /*0048*/ 	.byte	0x04, 0x05
        /*004a*/ 	.short	(.L_70 - .L_69)
.L_69:
        /*004c*/ 	.word	0x00000100
        /*0050*/ 	.word	0x00000001
        /*0054*/ 	.word	0x00000001


	//----- nvinfo : EIATTR_CBANK_PARAM_SIZE
	.align		4
.L_70:
        /*0058*/ 	.byte	0x03, 0x19
        /*005a*/ 	.short	0x0018


	//----- nvinfo : EIATTR_PARAM_CBANK
	.align		4
        /*005c*/ 	.byte	0x04, 0x0a
        /*005e*/ 	.short	(.L_72 - .L_71)
	.align		4
.L_71:
        /*0060*/ 	.word	index@(.nv.constant0._ZN3cub18CUB_300001_SM_10006detail8for_each13static_kernelINS2_12policy_hub_t12policy_500_tEmN6thrust24THRUST_300001_SM_1000_NS8cuda_cub20__uninitialized_fill7functorINS7_10device_ptrIfEEfEEEEvT0_T1_)
        /*0064*/ 	.short	0x0380
        /*0066*/ 	.short	0x0018


	//----- nvinfo : EIATTR_SW_WAR
	.align		4
.L_72:
        /*0068*/ 	.byte	0x04, 0x36
        /*006a*/ 	.short	(.L_74 - .L_73)
.L_73:
        /*006c*/ 	.word	0x00000008
.L_74:


//--------------------- .nv.info._ZN3cub18CUB_300001_SM_10006detail11EmptyKernelIvEEvv --------------------------
	.section	.nv.info._ZN3cub18CUB_300001_SM_10006detail11EmptyKernelIvEEvv,"",@"SHT_CUDA_INFO"
	.sectionflags	@""
	.align	4


	//----- nvinfo : EIATTR_CUDA_API_VERSION
	.align		4
        /*0000*/ 	.byte	0x04, 0x37
        /*0002*/ 	.short	(.L_76 - .L_75)
.L_75:
        /*0004*/ 	.word	0x00000082


	//----- nvinfo : EIATTR_SPARSE_MMA_MASK
	.align		4
.L_76:
        /*0008*/ 	.byte	0x03, 0x50
        /*000a*/ 	.short	0x0000


	//----- nvinfo : EIATTR_MAXREG_COUNT
	.align		4
        /*000c*/ 	.byte	0x03, 0x1b
        /*000e*/ 	.short	0x00ff


	//----- nvinfo : EIATTR_MERCURY_ISA_VERSION
	.align		4
        /*0010*/ 	.byte	0x03, 0x5f
        /*0012*/ 	.short	0x0101


	//----- nvinfo : EIATTR_VRC_CTA_INIT_COUNT
	.align		4
        /*0014*/ 	.byte	0x02, 0x4a
	.zero		1
	.zero		1


	//----- nvinfo : EIATTR_EXIT_INSTR_OFFSETS
	.align		4
        /*0018*/ 	.byte	0x04, 0x1c
        /*001a*/ 	.short	(.L_78 - .L_77)


	//   ....[0]....
.L_77:
        /*001c*/ 	.word	0x00000010


	//----- nvinfo : EIATTR_SW_WAR
	.align		4
.L_78:
        /*0020*/ 	.byte	0x04, 0x36
        /*0022*/ 	.short	(.L_80 - .L_79)
.L_79:
        /*0024*/ 	.word	0x00000008
.L_80:


//--------------------- .nv.info._Z7reduce2PfS_i  --------------------------
	.section	.nv.info._Z7reduce2PfS_i,"",@"SHT_CUDA_INFO"
	.sectionflags	@""
	.align	4


	//----- nvinfo : EIATTR_CUDA_API_VERSION
	.align		4
        /*0000*/ 	.byte	0x04, 0x37
        /*0002*/ 	.short	(.L_82 - .L_81)
.L_81:
        /*0004*/ 	.word	0x00000082


	//----- nvinfo : EIATTR_KPARAM_INFO
	.align		4
.L_82:
        /*0008*/ 	.byte	0x04, 0x17
        /*000a*/ 	.short	(.L_84 - .L_83)
.L_83:
        /*000c*/ 	.word	0x00000000
        /*0010*/ 	.short	0x0002
        /*0012*/ 	.short	0x0010
        /*0014*/ 	.byte	0x00, 0xf0, 0x11, 0x00


	//----- nvinfo : EIATTR_KPARAM_INFO
	.align		4
.L_84:
        /*0018*/ 	.byte	0x04, 0x17
        /*001a*/ 	.short	(.L_86 - .L_85)
.L_85:
        /*001c*/ 	.word	0x00000000
        /*0020*/ 	.short	0x0001
        /*0022*/ 	.short	0x0008
        /*0024*/ 	.byte	0x00, 0xf5, 0x21, 0x00


	//----- nvinfo : EIATTR_KPARAM_INFO
	.align		4
.L_86:
        /*0028*/ 	.byte	0x04, 0x17
        /*002a*/ 	.short	(.L_88 - .L_87)
.L_87:
        /*002c*/ 	.word	0x00000000
        /*0030*/ 	.short	0x0000
        /*0032*/ 	.short	0x0000
        /*0034*/ 	.byte	0x00, 0xf5, 0x21, 0x00


	//----- nvinfo : EIATTR_SPARSE_MMA_MASK
	.align		4
.L_88:
        /*0038*/ 	.byte	0x03, 0x50
        /*003a*/ 	.short	0x0000


	//----- nvinfo : EIATTR_MAXREG_COUNT
	.align		4
        /*003c*/ 	.byte	0x03, 0x1b
        /*003e*/ 	.short	0x00ff


	//----- nvinfo : EIATTR_NUM_BARRIERS
	.align		4
        /*0040*/ 	.byte	0x02, 0x4c
        /*0042*/ 	.byte	0x01
	.zero		1


	//----- nvinfo : EIATTR_MERCURY_ISA_VERSION
	.align		4
        /*0044*/ 	.byte	0x03, 0x5f
        /*0046*/ 	.short	0x0101


	//----- nvinfo : EIATTR_VRC_CTA_INIT_COUNT
	.align		4
        /*0048*/ 	.byte	0x02, 0x4a
	.zero		1
	.zero		1


	//----- nvinfo : EIATTR_EXIT_INSTR_OFFSETS
	.align		4
        /*004c*/ 	.byte	0x04, 0x1c
        /*004e*/ 	.short	(.L_90 - .L_89)


	//   ....[0]....
.L_89:
        /*0050*/ 	.word	0x00000610


	//   ....[1]....
        /*0054*/ 	.word	0x00000690


	//----- nvinfo : EIATTR_CRS_STACK_SIZE
	.align		4
.L_90:
        /*0058*/ 	.byte	0x04, 0x1e
        /*005a*/ 	.short	(.L_92 - .L_91)
.L_91:
        /*005c*/ 	.word	0x00000000


	//----- nvinfo : EIATTR_CBANK_PARAM_SIZE
	.align		4
.L_92:
        /*0060*/ 	.byte	0x03, 0x19
        /*0062*/ 	.short	0x0014


	//----- nvinfo : EIATTR_PARAM_CBANK
	.align		4
        /*0064*/ 	.byte	0x04, 0x0a
        /*0066*/ 	.short	(.L_94 - .L_93)
	.align		4
.L_93:
        /*0068*/ 	.word	index@(.nv.constant0._Z7reduce2PfS_i)
        /*006c*/ 	.short	0x0380
        /*006e*/ 	.short	0x0014


	//----- nvinfo : EIATTR_SW_WAR
	.align		4
.L_94:
        /*0070*/ 	.byte	0x04, 0x36
        /*0072*/ 	.short	(.L_96 - .L_95)
.L_95:
        /*0074*/ 	.word	0x00000008
.L_96:


//--------------------- .nv.callgraph             --------------------------
	.section	.nv.callgraph,"",@"SHT_CUDA_CALLGRAPH"
	.align	4
	.sectionentsize	8
	.align		4
        /*0000*/ 	.word	0x00000000
	.align		4
        /*0004*/ 	.word	0xffffffff
	.align		4
        /*0008*/ 	.word	0x00000000
	.align		4
        /*000c*/ 	.word	0xfffffffe
	.align		4
        /*0010*/ 	.word	0x00000000
	.align		4
        /*0014*/ 	.word	0xfffffffd
	.align		4
        /*0018*/ 	.word	0x00000000
	.align		4
        /*001c*/ 	.word	0xfffffffc


//--------------------- .nv.constant4             --------------------------
	.section	.nv.constant4,"a",@progbits
	.align	8
	.align		8
.nv.constant4:
        /*0000*/ 	.dword	_ZN34_INTERNAL_55b25d71_4_k_cu_868fd49e4cuda3std3__45__cpo5beginE
	.align		8
        /*0008*/ 	.dword	_ZN34_INTERNAL_55b25d71_4_k_cu_868fd49e4cuda3std3__45__cpo3endE
	.align		8
        /*0010*/ 	.dword	_ZN34_INTERNAL_55b25d71_4_k_cu_868fd49e4cuda3std3__45__cpo6cbeginE
	.align		8
        /*0018*/ 	.dword	_ZN34_INTERNAL_55b25d71_4_k_cu_868fd49e4cuda3std3__45__cpo4cendE
	.align		8
        /*0020*/ 	.dword	_ZN34_INTERNAL_55b25d71_4_k_cu_868fd49e4cuda3std3__45__cpo6rbeginE
	.align		8
        /*0028*/ 	.dword	_ZN34_INTERNAL_55b25d71_4_k_cu_868fd49e4cuda3std3__45__cpo4rendE
	.align		8
        /*0030*/ 	.dword	_ZN34_INTERNAL_55b25d71_4_k_cu_868fd49e4cuda3std3__45__cpo7crbeginE
	.align		8
        /*0038*/ 	.dword	_ZN34_INTERNAL_55b25d71_4_k_cu_868fd49e4cuda3std3__45__cpo5crendE
	.align		8
        /*0040*/ 	.dword	_ZN34_INTERNAL_55b25d71_4_k_cu_868fd49e4cuda3std3__436_GLOBAL__N__55b25d71_4_k_cu_868fd49e6ignoreE
	.align		8
        /*0048*/ 	.dword	_ZN34_INTERNAL_55b25d71_4_k_cu_868fd49e4cuda3std3__419piecewise_constructE
	.align		8
        /*0050*/ 	.dword	_ZN34_INTERNAL_55b25d71_4_k_cu_868fd49e4cuda3std3__48in_placeE
	.align		8
        /*0058*/ 	.dword	_ZN34_INTERNAL_55b25d71_4_k_cu_868fd49e4cuda3std3__420unreachable_sentinelE
	.align		8
        /*0060*/ 	.dword	_ZN34_INTERNAL_55b25d71_4_k_cu_868fd49e4cuda3std3__47nulloptE
	.align		8
        /*0068*/ 	.dword	_ZN34_INTERNAL_55b25d71_4_k_cu_868fd49e4cuda3std3__48unexpectE
	.align		8
        /*0070*/ 	.dword	_ZN34_INTERNAL_55b25d71_4_k_cu_868fd49e4cuda3std6ranges3__45__cpo4swapE
	.align		8
        /*0078*/ 	.dword	_ZN34_INTERNAL_55b25d71_4_k_cu_868fd49e4cuda3std6ranges3__45__cpo9iter_moveE
	.align		8
        /*0080*/ 	.dword	_ZN34_INTERNAL_55b25d71_4_k_cu_868fd49e4cuda3std6ranges3__45__cpo5beginE
	.align		8
        /*0088*/ 	.dword	_ZN34_INTERNAL_55b25d71_4_k_cu_868fd49e4cuda3std6ranges3__45__cpo3endE
	.align		8
        /*0090*/ 	.dword	_ZN34_INTERNAL_55b25d71_4_k_cu_868fd49e4cuda3std6ranges3__45__cpo6cbeginE
	.align		8
        /*0098*/ 	.dword	_ZN34_INTERNAL_55b25d71_4_k_cu_868fd49e4cuda3std6ranges3__45__cpo4cendE
	.align		8
        /*00a0*/ 	.dword	_ZN34_INTERNAL_55b25d71_4_k_cu_868fd49e4cuda3std6ranges3__45__cpo7advanceE
	.align		8
        /*00a8*/ 	.dword	_ZN34_INTERNAL_55b25d71_4_k_cu_868fd49e4cuda3std6ranges3__45__cpo9iter_swapE
	.align		8
        /*00b0*/ 	.dword	_ZN34_INTERNAL_55b25d71_4_k_cu_868fd49e4cuda3std6ranges3__45__cpo4nextE
	.align		8
        /*00b8*/ 	.dword	_ZN34_INTERNAL_55b25d71_4_k_cu_868fd49e4cuda3std6ranges3__45__cpo4prevE
	.align		8
        /*00c0*/ 	.dword	_ZN34_INTERNAL_55b25d71_4_k_cu_868fd49e4cuda3std6ranges3__45__cpo4dataE
	.align		8
        /*00c8*/ 	.dword	_ZN34_INTERNAL_55b25d71_4_k_cu_868fd49e4cuda3std6ranges3__45__cpo5cdataE
	.align		8
        /*00d0*/ 	.dword	_ZN34_INTERNAL_55b25d71_4_k_cu_868fd49e4cuda3std6ranges3__45__cpo4sizeE
	.align		8
        /*00d8*/ 	.dword	_ZN34_INTERNAL_55b25d71_4_k_cu_868fd49e4cuda3std6ranges3__45__cpo5ssizeE
	.align		8
        /*00e0*/ 	.dword	_ZN34_INTERNAL_55b25d71_4_k_cu_868fd49e4cuda3std6ranges3__45__cpo8distanceE
	.align		8
        /*00e8*/ 	.dword	_ZN34_INTERNAL_55b25d71_4_k_cu_868fd49e6thrust24THRUST_300001_SM_1000_NS8cuda_cub3parE
	.align		8
        /*00f0*/ 	.dword	_ZN34_INTERNAL_55b25d71_4_k_cu_868fd49e6thrust24THRUST_300001_SM_1000_NS8cuda_cub10par_nosyncE
	.align		8
        /*00f8*/ 	.dword	_ZN34_INTERNAL_55b25d71_4_k_cu_868fd49e6thrust24THRUST_300001_SM_1000_NS6system6detail10sequential3seqE
	.align		8
        /*0100*/ 	.dword	_ZN34_INTERNAL_55b25d71_4_k_cu_868fd49e6thrust24THRUST_300001_SM_1000_NS12placeholders2_1E
	.align		8
        /*0108*/ 	.dword	_ZN34_INTERNAL_55b25d71_4_k_cu_868fd49e6thrust24THRUST_300001_SM_1000_NS12placeholders2_2E
	.align		8
        /*0110*/ 	.dword	_ZN34_INTERNAL_55b25d71_4_k_cu_868fd49e6thrust24THRUST_300001_SM_1000_NS12placeholders2_3E
	.align		8
        /*0118*/ 	.dword	_ZN34_INTERNAL_55b25d71_4_k_cu_868fd49e6thrust24THRUST_300001_SM_1000_NS12placeholders2_4E
	.align		8
        /*0120*/ 	.dword	_ZN34_INTERNAL_55b25d71_4_k_cu_868fd49e6thrust24THRUST_300001_SM_1000_NS12placeholders2_5E
	.align		8
        /*0128*/ 	.dword	_ZN34_INTERNAL_55b25d71_4_k_cu_868fd49e6thrust24THRUST_300001_SM_1000_NS12placeholders2_6E
	.align		8
        /*0130*/ 	.dword	_ZN34_INTERNAL_55b25d71_4_k_cu_868fd49e6thrust24THRUST_300001_SM_1000_NS12placeholders2_7E
	.align		8
        /*0138*/ 	.dword	_ZN34_INTERNAL_55b25d71_4_k_cu_868fd49e6thrust24THRUST_300001_SM_1000_NS12placeholders2_8E
	.align		8
        /*0140*/ 	.dword	_ZN34_INTERNAL_55b25d71_4_k_cu_868fd49e6thrust24THRUST_300001_SM_1000_NS12placeholders2_9E
	.align		8
        /*0148*/ 	.dword	_ZN34_INTERNAL_55b25d71_4_k_cu_868fd49e6thrust24THRUST_300001_SM_1000_NS12placeholders3_10E
	.align		8
        /*0150*/ 	.dword	_ZN34_INTERNAL_55b25d71_4_k_cu_868fd49e6thrust24THRUST_300001_SM_1000_NS3seqE


//--------------------- .text._ZN3cub18CUB_300001_SM_10006detail8for_each13static_kernelINS2_12policy_hub_t12policy_500_tEmN6thrust24THRUST_300001_SM_1000_NS8cuda_cub20__uninitialized_fill7functorINS7_10device_ptrIfEEfEEEEvT0_T1_ --------------------------
	.section	.text._ZN3cub18CUB_300001_SM_10006detail8for_each13static_kernelINS2_12policy_hub_t12policy_500_tEmN6thrust24THRUST_300001_SM_1000_NS8cuda_cub20__uninitialized_fill7functorINS7_10device_ptrIfEEfEEEEvT0_T1_,"ax",@progbits
	.align	128
        .global         _ZN3cub18CUB_300001_SM_10006detail8for_each13static_kernelINS2_12policy_hub_t12policy_500_tEmN6thrust24THRUST_300001_SM_1000_NS8cuda_cub20__uninitialized_fill7functorINS7_10device_ptrIfEEfEEEEvT0_T1_
        .type           _ZN3cub18CUB_300001_SM_10006detail8for_each13static_kernelINS2_12policy_hub_t12policy_500_tEmN6thrust24THRUST_300001_SM_1000_NS8cuda_cub20__uninitialized_fill7functorINS7_10device_ptrIfEEfEEEEvT0_T1_,@function
        .size           _ZN3cub18CUB_300001_SM_10006detail8for_each13static_kernelINS2_12policy_hub_t12policy_500_tEmN6thrust24THRUST_300001_SM_1000_NS8cuda_cub20__uninitialized_fill7functorINS7_10device_ptrIfEEfEEEEvT0_T1_,(.L_x_14 - _ZN3cub18CUB_300001_SM_10006detail8for_each13static_kernelINS2_12policy_hub_t12policy_500_tEmN6thrust24THRUST_300001_SM_1000_NS8cuda_cub20__uninitialized_fill7functorINS7_10device_ptrIfEEfEEEEvT0_T1_)
        .other          _ZN3cub18CUB_300001_SM_10006detail8for_each13static_kernelINS2_12policy_hub_t12policy_500_tEmN6thrust24THRUST_300001_SM_1000_NS8cuda_cub20__uninitialized_fill7functorINS7_10device_ptrIfEEfEEEEvT0_T1_,@"STO_CUDA_ENTRY STV_DEFAULT"
_ZN3cub18CUB_300001_SM_10006detail8for_each13static_kernelINS2_12policy_hub_t12policy_500_tEmN6thrust24THRUST_300001_SM_1000_NS8cuda_cub20__uninitialized_fill7functorINS7_10device_ptrIfEEfEEEEvT0_T1_:
.text._ZN3cub18CUB_300001_SM_10006detail8for_each13static_kernelINS2_12policy_hub_t12policy_500_tEmN6thrust24THRUST_300001_SM_1000_NS8cuda_cub20__uninitialized_fill7functorINS7_10device_ptrIfEEfEEEEvT0_T1_:
[----:B------:R-:W-:Y:S08]  /*0000*/  LDC R1, c[0x0][0x37c] ;  /* 0x0000df00ff017b82 */ /* 0x000ff00000000800 */
[----:B------:R-:W0:Y:S01]  /*0010*/  S2UR UR4, SR_CTAID.X ;  /* 0x00000000000479c3 */ /* 0x000e220000002500 */
[----:B------:R-:W1:Y:S01]  /*0020*/  LDCU.64 UR6, c[0x0][0x380] ;  /* 0x00007000ff0677ac */ /* 0x000e620008000a00 */
[----:B------:R-:W2:Y:S01]  /*0030*/  LDCU.64 UR8, c[0x0][0x358] ;  /* 0x00006b00ff0877ac */ /* 0x000ea20008000a00 */
[----:B0-----:R-:W-:-:S04]  /*0040*/  UIMAD.WIDE.U32 UR4, UR4, 0x200, URZ ;  /* 0x00000200040478a5 */ /* 0x001fc8000f8e00ff */
[----:B-1----:R-:W-:-:S04]  /*0050*/  UIADD3 UR6, UP0, UPT, -UR4, UR6, URZ ;  /* 0x0000000604067290 */ /* 0x002fc8000ff1e1ff */
[----:B------:R-:W-:Y:S02]  /*0060*/  UIADD3.X UR7, UPT, UPT, ~UR5, UR7, URZ, UP0, !UPT ;  /* 0x0000000705077290 */ /* 0x000fe400087fe5ff */
[----:B------:R-:W-:-:S04]  /*0070*/  UISETP.GE.U32.AND UP0, UPT, UR6, 0x200, UPT ;  /* 0x000002000600788c */ /* 0x000fc8000bf06070 */
[----:B------:R-:W-:-:S09]  /*0080*/  UISETP.GE.U32.AND.EX UP0, UPT, UR7, URZ, UPT, UP0 ;  /* 0x000000ff0700728c */ /* 0x000fd2000bf06100 */
[----:B--2---:R-:W-:Y:S05]  /*0090*/  BRA.U !UP0, `(.L_x_0) ;  /* 0x0000000108287547 */ /* 0x004fea000b800000 */
[----:B------:R-:W0:Y:S01]  /*00a0*/  S2R R0, SR_TID.X ;  /* 0x0000000000007919 */ /* 0x000e220000002100 */
[----:B------:R-:W1:Y:S01]  /*00b0*/  LDCU.64 UR6, c[0x0][0x388] ;  /* 0x00007100ff0677ac */ /* 0x000e620008000a00 */
[----:B------:R-:W2:Y:S01]  /*00c0*/  LDC R5, c[0x0][0x390] ;  /* 0x0000e400ff057b82 */ /* 0x000ea20000000800 */
[----:B0-----:R-:W-:-:S05]  /*00d0*/  IADD3 R0, P0, PT, R0, UR4, RZ ;  /* 0x0000000400007c10 */ /* 0x001fca000ff1e0ff */
[----:B------:R-:W-:Y:S01]  /*00e0*/  IMAD.X R3, RZ, RZ, UR5, P0 ;  /* 0x00000005ff037e24 */ /* 0x000fe200080e06ff */
[----:B-1----:R-:W-:-:S04]  /*00f0*/  LEA R2, P0, R0, UR6, 0x2 ;  /* 0x0000000600027c11 */ /* 0x002fc8000f8010ff */
[----:B------:R-:W-:-:S05]  /*0100*/  LEA.HI.X R3, R0, UR7, R3, 0x2, P0 ;  /* 0x0000000700037c11 */ /* 0x000fca00080f1403 */
[----:B--2---:R-:W-:Y:S04]  /*0110*/  STG.E desc[UR8][R2.64], R5 ;  /* 0x0000000502007986 */ /* 0x004fe8000c101908 */
[----:B------:R-:W-:Y:S01]  /*0120*/  STG.E desc[UR8][R2.64+0x400], R5 ;  /* 0x0004000502007986 */ /* 0x000fe2000c101908 */
[----:B------:R-:W-:Y:S05]  /*0130*/  EXIT ;  /* 0x000000000000794d */ /* 0x000fea0003800000 */
.L_x_0:
[----:B------:R-:W0:Y:S01]  /*0140*/  S2R R0, SR_TID.X ;  /* 0x0000000000007919 */ /* 0x000e220000002100 */
[----:B------:R-:W-:Y:S01]  /*0150*/  IMAD.U32 R2, RZ, RZ, UR7 ;  /* 0x00000007ff027e24 */ /* 0x000fe2000f8e00ff */
[----:B------:R-:W1:Y:S01]  /*0160*/  LDCU.64 UR10, c[0x0][0x388] ;  /* 0x00007100ff0a77ac */ /* 0x000e620008000a00 */
[----:B------:R-:W-:Y:S01]  /*0170*/  IMAD.U32 R4, RZ, RZ, UR7 ;  /* 0x00000007ff047e24 */ /* 0x000fe2000f8e00ff */
[----:B0-----:R-:W-:-:S04]  /*0180*/  ISETP.LT.U32.AND P0, PT, R0, UR6, PT ;  /* 0x0000000600007c0c */ /* 0x001fc8000bf01070 */
[----:B------:R-:W-:Y:S01]  /*0190*/  ISETP.GT.U32.AND.EX P0, PT, R2, RZ, PT, P0 ;  /* 0x000000ff0200720c */ /* 0x000fe20003f04100 */
[C---:B------:R-:W-:Y:S01]  /*01a0*/  VIADD R2, R0.reuse, 0x100 ;  /* 0x0000010000027836 */ /* 0x040fe20000000000 */
[----:B------:R-:W-:-:S04]  /*01b0*/  IADD3 R0, P2, PT, R0, UR4, RZ ;  /* 0x0000000400007c10 */ /* 0x000fc8000ff5e0ff */
[----:B------:R-:W-:Y:S01]  /*01c0*/  ISETP.LT.U32.AND P1, PT, R2, UR6, PT ;  /* 0x0000000602007c0c */ /* 0x000fe2000bf21070 */
[----:B------:R-:W-:Y:S01]  /*01d0*/  IMAD.X R3, RZ, RZ, UR5, P2 ;  /* 0x00000005ff037e24 */ /* 0x000fe200090e06ff */
[----:B-1----:R-:W-:Y:S02]  /*01e0*/  LEA R2, P2, R0, UR10, 0x2 ;  /* 0x0000000a00027c11 */ /* 0x002fe4000f8410ff */
[----:B------:R-:W-:Y:S02]  /*01f0*/  ISETP.GT.U32.AND.EX P1, PT, R4, RZ, PT, P1 ;  /* 0x000000ff0400720c */ /* 0x000fe40003f24110 */
[----:B------:R-:W-:Y:S01]  /*0200*/  LEA.HI.X R3, R0, UR11, R3, 0x2, P2 ;  /* 0x0000000b00037c11 */ /* 0x000fe200090f1403 */
[----:B------:R-:W0:Y:S04]  /*0210*/  @P0 LDC R5, c[0x0][0x390] ;  /* 0x0000e400ff050b82 */ /* 0x000e280000000800 */
[----:B0-----:R0:W-:Y:S06]  /*0220*/  @P0 STG.E desc[UR8][R2.64], R5 ;  /* 0x0000000502000986 */ /* 0x0011ec000c101908 */
[----:B------:R-:W-:Y:S05]  /*0230*/  @!P1 EXIT ;  /* 0x000000000000994d */ /* 0x000fea0003800000 */
[----:B0-----:R-:W0:Y:S02]  /*0240*/  LDC R5, c[0x0][0x390] ;  /* 0x0000e400ff057b82 */ /* 0x001e240000000800 */
[----:B0-----:R-:W-:Y:S01]  /*0250*/  STG.E desc[UR8][R2.64+0x400], R5 ;  /* 0x0004000502007986 */ /* 0x001fe2000c101908 */
[----:B------:R-:W-:Y:S05]  /*0260*/  EXIT ;  /* 0x000000000000794d */ /* 0x000fea0003800000 */
.L_x_1:
[----:B------:R-:W-:-:S00]  /*0270*/  BRA `(.L_x_1) ;  /* 0xfffffffc00fc7947 */ /* 0x000fc0000383ffff */
[----:B------:R-:W-:-:S00]  /*0280*/  NOP ;  /* 0x0000000000007918 */ /* 0x000fc00000000000 */
[----:B------:R-:W-:-:S00]  /*0290*/  NOP ;  /* 0x0000000000007918 */ /* 0x000fc00000000000 */
[----:B------:R-:W-:-:S00]  /*02a0*/  NOP ;  /* 0x0000000000007918 */ /* 0x000fc00000000000 */
[----:B------:R-:W-:-:S00]  /*02b0*/  NOP ;  /* 0x0000000000007918 */ /* 0x000fc00000000000 */
[----:B------:R-:W-:-:S00]  /*02c0*/  NOP ;  /* 0x0000000000007918 */ /* 0x000fc00000000000 */
[----:B------:R-:W-:-:S00]  /*02d0*/  NOP ;  /* 0x0000000000007918 */ /* 0x000fc00000000000 */
[----:B------:R-:W-:-:S00]  /*02e0*/  NOP ;  /* 0x0000000000007918 */ /* 0x000fc00000000000 */
[----:B------:R-:W-:-:S00]  /*02f0*/  NOP ;  /* 0x0000000000007918 */ /* 0x000fc00000000000 */
.L_x_14:


//--------------------- .text._ZN3cub18CUB_300001_SM_10006detail11EmptyKernelIvEEvv --------------------------
	.section	.text._ZN3cub18CUB_300001_SM_10006detail11EmptyKernelIvEEvv,"ax",@progbits
	.align	128
        .global         _ZN3cub18CUB_300001_SM_10006detail11EmptyKernelIvEEvv
        .type           _ZN3cub18CUB_300001_SM_10006detail11EmptyKernelIvEEvv,@function
        .size           _ZN3cub18CUB_300001_SM_10006detail11EmptyKernelIvEEvv,(.L_x_15 - _ZN3cub18CUB_300001_SM_10006detail11EmptyKernelIvEEvv)
        .other          _ZN3cub18CUB_300001_SM_10006detail11EmptyKernelIvEEvv,@"STO_CUDA_ENTRY STV_DEFAULT"
_ZN3cub18CUB_300001_SM_10006detail11EmptyKernelIvEEvv:
.text._ZN3cub18CUB_300001_SM_10006detail11EmptyKernelIvEEvv:
[----:B------:R-:W-:Y:S01]  /*0000*/  LDC R1, c[0x0][0x37c] ;  /* 0x0000df00ff017b82 */ /* 0x000fe20000000800 */
[----:B------:R-:W-:Y:S05]  /*0010*/  EXIT ;  /* 0x000000000000794d */ /* 0x000fea0003800000 */
.L_x_2:
        /* <DEDUP_REMOVED lines=14> */
.L_x_15:


//--------------------- .text._Z7reduce2PfS_i     --------------------------
	.section	.text._Z7reduce2PfS_i,"ax",@progbits
	.align	128
        .global         _Z7reduce2PfS_i
        .type           _Z7reduce2PfS_i,@function
        .size           _Z7reduce2PfS_i,(.L_x_16 - _Z7reduce2PfS_i)
        .other          _Z7reduce2PfS_i,@"STO_CUDA_ENTRY STV_DEFAULT"
_Z7reduce2PfS_i:
.text._Z7reduce2PfS_i:
[----:B------:R-:W-:Y:S08]  /*0000*/  LDC R1, c[0x0][0x37c] ;  /* 0x0000df00ff017b82 */ /* 0x000ff00000000800 */
[----:B------:R-:W0:Y:S01]  /*0010*/  S2UR UR5, SR_CgaCtaId ;  /* 0x00000000000579c3 */ /* 0x000e220000008800 */
[----:B------:R-:W1:Y:S01]  /*0020*/  S2R R3, SR_TID.X ;  /* 0x0000000000037919 */ /* 0x000e620000002100 */
[----:B------:R-:W2:Y:S01]  /*0030*/  LDCU UR8, c[0x0][0x360] ;  /* 0x00006c00ff0877ac */ /* 0x000ea20008000800 */
[----:B------:R-:W-:Y:S01]  /*0040*/  BSSY.RECONVERGENT B0, `(.L_x_3) ;  /* 0x000004d000007945 */ /* 0x000fe20003800200 */
[----:B------:R-:W3:Y:S01]  /*0050*/  S2R R0, SR_CTAID.X ;  /* 0x0000000000007919 */ /* 0x000ee20000002500 */
[----:B------:R-:W-:Y:S01]  /*0060*/  UMOV UR4, 0x400 ;  /* 0x0000040000047882 */ /* 0x000fe20000000000 */
[----:B------:R-:W4:Y:S02]  /*0070*/  LDCU.64 UR6, c[0x0][0x358] ;  /* 0x00006b00ff0677ac */ /* 0x000f240008000a00 */
[----:B------:R-:W5:Y:S01]  /*0080*/  LDC R5, c[0x0][0x370] ;  /* 0x0000dc00ff057b82 */ /* 0x000f620000000800 */
[----:B--2---:R-:W-:Y:S01]  /*0090*/  IMAD.U32 R4, RZ, RZ, UR8 ;  /* 0x00000008ff047e24 */ /* 0x004fe2000f8e00ff */
[----:B0-----:R-:W-:Y:S01]  /*00a0*/  ULEA UR4, UR5, UR4, 0x18 ;  /* 0x0000000405047291 */ /* 0x001fe2000f8ec0ff */
[----:B------:R-:W0:Y:S01]  /*00b0*/  LDCU UR5, c[0x0][0x390] ;  /* 0x00007200ff0577ac */ /* 0x000e220008000800 */
[----:B-----5:R-:W-:-:S04]  /*00c0*/  IMAD R5, R5, UR8, RZ ;  /* 0x0000000805057c24 */ /* 0x020fc8000f8e02ff */
[----:B-1----:R-:W-:Y:S01]  /*00d0*/  LEA R2, R3, UR4, 0x2 ;  /* 0x0000000403027c11 */ /* 0x002fe2000f8e10ff */
[----:B---3--:R-:W-:-:S04]  /*00e0*/  IMAD R6, R0, UR8, R3 ;  /* 0x0000000800067c24 */ /* 0x008fc8000f8e0203 */
[----:B------:R1:W-:Y:S01]  /*00f0*/  STS [R2], RZ ;  /* 0x000000ff02007388 */ /* 0x0003e20000000800 */
[----:B0-----:R-:W-:-:S13]  /*0100*/  ISETP.GE.AND P0, PT, R6, UR5, PT ;  /* 0x0000000506007c0c */ /* 0x001fda000bf06270 */
[----:B-1--4-:R-:W-:Y:S05]  /*0110*/  @P0 BRA `(.L_x_4) ;  /* 0x0000000000fc0947 */ /* 0x012fea0003800000 */
[----:B------:R-:W0:Y:S01]  /*0120*/  I2F.U32.RP R12, R5 ;  /* 0x00000005000c7306 */ /* 0x000e220000209000 */
[C---:B------:R-:W-:Y:S01]  /*0130*/  IMAD.IADD R7, R5.reuse, 0x1, R6 ;  /* 0x0000000105077824 */ /* 0x040fe200078e0206 */
[----:B------:R-:W-:Y:S01]  /*0140*/  IADD3 R13, PT, PT, RZ, -R5, RZ ;  /* 0x80000005ff0d7210 */ /* 0x000fe20007ffe0ff */
[----:B------:R-:W-:Y:S01]  /*0150*/  BSSY.RECONVERGENT B1, `(.L_x_5) ;  /* 0x0000027000017945 */ /* 0x000fe20003800200 */
[----:B------:R-:W-:Y:S02]  /*0160*/  ISETP.NE.U32.AND P2, PT, R5, RZ, PT ;  /* 0x000000ff0500720c */ /* 0x000fe40003f45070 */
[C---:B------:R-:W-:Y:S02]  /*0170*/  ISETP.GE.AND P0, PT, R7.reuse, UR5, PT ;  /* 0x0000000507007c0c */ /* 0x040fe4000bf06270 */
[----:B------:R-:W-:Y:S02]  /*0180*/  VIMNMX R10, PT, PT, R7, UR5, !PT ;  /* 0x00000005070a7c48 */ /* 0x000fe4000ffe0100 */
[----:B------:R-:W-:-:S04]  /*0190*/  SEL R11, RZ, 0x1, P0 ;  /* 0x00000001ff0b7807 */ /* 0x000fc80000000000 */
[----:B------:R-:W-:Y:S01]  /*01a0*/  IADD3 R10, PT, PT, R10, -R7, -R11 ;  /* 0x800000070a0a7210 */ /* 0x000fe20007ffe80b */
[----:B0-----:R-:W0:Y:S02]  /*01b0*/  MUFU.RCP R12, R12 ;  /* 0x0000000c000c7308 */ /* 0x001e240000001000 */
[----:B0-----:R-:W-:-:S06]  /*01c0*/  VIADD R8, R12, 0xffffffe ;  /* 0x0ffffffe0c087836 */ /* 0x001fcc0000000000 */
[----:B------:R0:W1:Y:S02]  /*01d0*/  F2I.FTZ.U32.TRUNC.NTZ R9, R8 ;  /* 0x0000000800097305 */ /* 0x000064000021f000 */
[----:B0-----:R-:W-:Y:S02]  /*01e0*/  HFMA2 R8, -RZ, RZ, 0, 0 ;  /* 0x00000000ff087431 */ /* 0x001fe400000001ff */
[----:B-1----:R-:W-:-:S04]  /*01f0*/  IMAD R13, R13, R9, RZ ;  /* 0x000000090d0d7224 */ /* 0x002fc800078e02ff */
[----:B------:R-:W-:-:S06]  /*0200*/  IMAD.HI.U32 R9, R9, R13, R8 ;  /* 0x0000000d09097227 */ /* 0x000fcc00078e0008 */
[----:B------:R-:W-:-:S04]  /*0210*/  IMAD.HI.U32 R8, R9, R10, RZ ;  /* 0x0000000a09087227 */ /* 0x000fc800078e00ff */
[----:B------:R-:W-:-:S04]  /*0220*/  IMAD.MOV R7, RZ, RZ, -R8 ;  /* 0x000000ffff077224 */ /* 0x000fc800078e0a08 */
[----:B------:R-:W-:-:S05]  /*0230*/  IMAD R10, R5, R7, R10 ;  /* 0x00000007050a7224 */ /* 0x000fca00078e020a */
[----:B------:R-:W-:-:S13]  /*0240*/  ISETP.GE.U32.AND P0, PT, R10, R5, PT ;  /* 0x000000050a00720c */ /* 0x000fda0003f06070 */
[----:B------:R-:W-:Y:S01]  /*0250*/  @P0 IADD3 R10, PT, PT, -R5, R10, RZ ;  /* 0x0000000a050a0210 */ /* 0x000fe20007ffe1ff */
[----:B------:R-:W-:-:S03]  /*0260*/  @P0 VIADD R8, R8, 0x1 ;  /* 0x0000000108080836 */ /* 0x000fc60000000000 */
[----:B------:R-:W-:-:S13]  /*0270*/  ISETP.GE.U32.AND P1, PT, R10, R5, PT ;  /* 0x000000050a00720c */ /* 0x000fda0003f26070 */
[----:B------:R-:W-:Y:S02]  /*0280*/  @P1 IADD3 R8, PT, PT, R8, 0x1, RZ ;  /* 0x0000000108081810 */ /* 0x000fe40007ffe0ff */
[----:B------:R-:W-:-:S05]  /*0290*/  @!P2 LOP3.LUT R8, RZ, R5, RZ, 0x33, !PT ;  /* 0x00000005ff08a212 */ /* 0x000fca00078e33ff */
[----:B------:R-:W-:-:S05]  /*02a0*/  IMAD.IADD R8, R11, 0x1, R8 ;  /* 0x000000010b087824 */ /* 0x000fca00078e0208 */
[C---:B------:R-:W-:Y:S02]  /*02b0*/  LOP3.LUT R7, R8.reuse, 0x3, RZ, 0xc0, !PT ;  /* 0x0000000308077812 */ /* 0x040fe400078ec0ff */
[----:B------:R-:W-:Y:S02]  /*02c0*/  ISETP.GE.U32.AND P1, PT, R8, 0x3, PT ;  /* 0x000000030800780c */ /* 0x000fe40003f26070 */
[----:B------:R-:W-:Y:S02]  /*02d0*/  ISETP.NE.AND P0, PT, R7, 0x3, PT ;  /* 0x000000030700780c */ /* 0x000fe40003f05270 */
[----:B------:R-:W-:-:S11]  /*02e0*/  MOV R7, RZ ;  /* 0x000000ff00077202 */ /* 0x000fd60000000f00 */
[----:B------:R-:W-:Y:S05]  /*02f0*/  @!P0 BRA `(.L_x_6) ;  /* 0x0000000000308947 */ /* 0x000fea0003800000 */
[----:B------:R-:W0:Y:S01]  /*0300*/  LDC.64 R10, c[0x0][0x388] ;  /* 0x0000e200ff0a7b82 */ /* 0x000e220000000a00 */
[----:B------:R-:W-:-:S05]  /*0310*/  VIADD R7, R8, 0x1 ;  /* 0x0000000108077836 */ /* 0x000fca0000000000 */
[----:B------:R-:W-:Y:S02]  /*0320*/  LOP3.LUT R8, R7, 0x3, RZ, 0xc0, !PT ;  /* 0x0000000307087812 */ /* 0x000fe400078ec0ff */
[----:B------:R-:W-:-:S03]  /*0330*/  MOV R7, RZ ;  /* 0x000000ff00077202 */ /* 0x000fc60000000f00 */
[----:B------:R-:W-:-:S07]  /*0340*/  IMAD.MOV R12, RZ, RZ, -R8 ;  /* 0x000000ffff0c7224 */ /* 0x000fce00078e0a08 */
.L_x_7:
[----:B0-----:R-:W-:-:S06]  /*0350*/  IMAD.WIDE R8, R6, 0x4, R10 ;  /* 0x0000000406087825 */ /* 0x001fcc00078e020a */
[----:B------:R-:W2:Y:S01]  /*0360*/  LDG.E R8, desc[UR6][R8.64] ;  /* 0x0000000608087981 */ /* 0x000ea2000c1e1900 */
[----:B------:R-:W-:Y:S01]  /*0370*/  IADD3 R12, PT, PT, R12, 0x1, RZ ;  /* 0x000000010c0c7810 */ /* 0x000fe20007ffe0ff */
[----:B------:R-:W-:-:S03]  /*0380*/  IMAD.IADD R6, R5, 0x1, R6 ;  /* 0x0000000105067824 */ /* 0x000fc600078e0206 */
[----:B------:R-:W-:Y:S01]  /*0390*/  ISETP.NE.AND P0, PT, R12, RZ, PT ;  /* 0x000000ff0c00720c */ /* 0x000fe20003f05270 */
[----:B--2---:R-:W-:-:S12]  /*03a0*/  FADD R7, R8, R7 ;  /* 0x0000000708077221 */ /* 0x004fd80000000000 */
[----:B------:R-:W-:Y:S05]  /*03b0*/  @P0 BRA `(.L_x_7) ;  /* 0xfffffffc00e40947 */ /* 0x000fea000383ffff */
.L_x_6:
[----:B------:R-:W-:Y:S05]  /*03c0*/  BSYNC.RECONVERGENT B1 ;  /* 0x0000000000017941 */ /* 0x000fea0003800200 */
.L_x_5:
[----:B------:R-:W-:Y:S04]  /*03d0*/  BSSY.RECONVERGENT B1, `(.L_x_8) ;  /* 0x0000012000017945 */ /* 0x000fe80003800200 */
[----:B------:R-:W-:Y:S05]  /*03e0*/  @!P1 BRA `(.L_x_9) ;  /* 0x0000000000409947 */ /* 0x000fea0003800000 */
.L_x_10:
[----:B------:R-:W0:Y:S02]  /*03f0*/  LDC.64 R8, c[0x0][0x388] ;  /* 0x0000e200ff087b82 */ /* 0x000e240000000a00 */
[----:B0-----:R-:W-:-:S04]  /*0400*/  IMAD.WIDE R14, R6, 0x4, R8 ;  /* 0x00000004060e7825 */ /* 0x001fc800078e0208 */
[C---:B------:R-:W-:Y:S02]  /*0410*/  IMAD.WIDE R8, R5.reuse, 0x4, R14 ;  /* 0x0000000405087825 */ /* 0x040fe400078e020e */
[----:B------:R-:W2:Y:S02]  /*0420*/  LDG.E R14, desc[UR6][R14.64] ;  /* 0x000000060e0e7981 */ /* 0x000ea4000c1e1900 */
[C---:B------:R-:W-:Y:S02]  /*0430*/  IMAD.WIDE R10, R5.reuse, 0x4, R8 ;  /* 0x00000004050a7825 */ /* 0x040fe400078e0208 */
[----:B------:R-:W3:Y:S02]  /*0440*/  LDG.E R8, desc[UR6][R8.64] ;  /* 0x0000000608087981 */ /* 0x000ee4000c1e1900 */
[C---:B------:R-:W-:Y:S02]  /*0450*/  IMAD.WIDE R12, R5.reuse, 0x4, R10 ;  /* 0x00000004050c7825 */ /* 0x040fe400078e020a */
[----:B------:R-:W4:Y:S04]  /*0460*/  LDG.E R10, desc[UR6][R10.64] ;  /* 0x000000060a0a7981 */ /* 0x000f28000c1e1900 */
[----:B------:R-:W5:Y:S01]  /*0470*/  LDG.E R12, desc[UR6][R12.64] ;  /* 0x000000060c0c7981 */ /* 0x000f62000c1e1900 */
[----:B------:R-:W-:-:S04]  /*0480*/  LEA R6, R5, R6, 0x2 ;  /* 0x0000000605067211 */ /* 0x000fc800078e10ff */
[----:B------:R-:W-:Y:S01]  /*0490*/  ISETP.GE.AND P0, PT, R6, UR5, PT ;  /* 0x0000000506007c0c */ /* 0x000fe2000bf06270 */
[----:B--2---:R-:W-:-:S04]  /*04a0*/  FADD R7, R14, R7 ;  /* 0x000000070e077221 */ /* 0x004fc80000000000 */
[----:B---3--:R-:W-:-:S04]  /*04b0*/  FADD R7, R7, R8 ;  /* 0x0000000807077221 */ /* 0x008fc80000000000 */
[----:B----4-:R-:W-:-:S04]  /*04c0*/  FADD R7, R7, R10 ;  /* 0x0000000a07077221 */ /* 0x010fc80000000000 */
[----:B-----5:R-:W-:Y:S01]  /*04d0*/  FADD R7, R7, R12 ;  /* 0x0000000c07077221 */ /* 0x020fe20000000000 */
[----:B------:R-:W-:Y:S06]  /*04e0*/  @!P0 BRA `(.L_x_10) ;  /* 0xfffffffc00c08947 */ /* 0x000fec000383ffff */
.L_x_9:
[----:B------:R-:W-:Y:S05]  /*04f0*/  BSYNC.RECONVERGENT B1 ;  /* 0x0000000000017941 */ /* 0x000fea0003800200 */
.L_x_8:
[----:B------:R0:W-:Y:S02]  /*0500*/  STS [R2], R7 ;  /* 0x0000000702007388 */ /* 0x0001e40000000800 */
.L_x_4:
[----:B------:R-:W-:Y:S05]  /*0510*/  BSYNC.RECONVERGENT B0 ;  /* 0x0000000000007941 */ /* 0x000fea0003800200 */
.L_x_3:
[----:B------:R-:W-:Y:S01]  /*0520*/  BAR.SYNC.DEFER_BLOCKING 0x0 ;  /* 0x0000000000007b1d */ /* 0x000fe20000010000 */
[----:B------:R-:W-:Y:S02]  /*0530*/  ISETP.GE.U32.AND P1, PT, R4, 0x2, PT ;  /* 0x000000020400780c */ /* 0x000fe40003f26070 */
[----:B------:R-:W-:-:S11]  /*0540*/  ISETP.NE.AND P0, PT, R3, RZ, PT ;  /* 0x000000ff0300720c */ /* 0x000fd60003f05270 */
[----:B------:R-:W-:Y:S05]  /*0550*/  @!P1 BRA `(.L_x_11) ;  /* 0x00000000002c9947 */ /* 0x000fea0003800000 */
.L_x_12:
[----:B------:R-:W-:-:S04]  /*0560*/  SHF.R.U32.HI R8, RZ, 0x1, R4 ;  /* 0x00000001ff087819 */ /* 0x000fc80000011604 */
[----:B------:R-:W-:-:S13]  /*0570*/  ISETP.GE.U32.AND P1, PT, R3, R8, PT ;  /* 0x000000080300720c */ /* 0x000fda0003f26070 */
[----:B------:R-:W-:Y:S01]  /*0580*/  @!P1 IMAD R5, R8, 0x4, R2 ;  /* 0x0000000408059824 */ /* 0x000fe200078e0202 */
[----:B------:R-:W-:Y:S05]  /*0590*/  @!P1 LDS R6, [R2] ;  /* 0x0000000002069984 */ /* 0x000fea0000000800 */
[----:B------:R-:W0:Y:S02]  /*05a0*/  @!P1 LDS R5, [R5] ;  /* 0x0000000005059984 */ /* 0x000e240000000800 */
[----:B0-----:R-:W-:-:S05]  /*05b0*/  @!P1 FADD R7, R5, R6 ;  /* 0x0000000605079221 */ /* 0x001fca0000000000 */
[----:B------:R1:W-:Y:S01]  /*05c0*/  @!P1 STS [R2], R7 ;  /* 0x0000000702009388 */ /* 0x0003e20000000800 */
[----:B------:R-:W-:Y:S01]  /*05d0*/  BAR.SYNC.DEFER_BLOCKING 0x0 ;  /* 0x0000000000007b1d */ /* 0x000fe20000010000 */
[----:B------:R-:W-:Y:S02]  /*05e0*/  ISETP.GT.U32.AND P1, PT, R4, 0x3, PT ;  /* 0x000000030400780c */ /* 0x000fe40003f24070 */
[----:B------:R-:W-:-:S11]  /*05f0*/  MOV R4, R8 ;  /* 0x0000000800047202 */ /* 0x000fd60000000f00 */
[----:B-1----:R-:W-:Y:S05]  /*0600*/  @P1 BRA `(.L_x_12) ;  /* 0xfffffffc00d41947 */ /* 0x002fea000383ffff */
.L_x_11:
[----:B------:R-:W-:Y:S05]  /*0610*/  @P0 EXIT ;  /* 0x000000000000094d */ /* 0x000fea0003800000 */
[----:B------:R-:W1:Y:S01]  /*0620*/  S2UR UR5, SR_CgaCtaId ;  /* 0x00000000000579c3 */ /* 0x000e620000008800 */
[----:B------:R-:W-:-:S07]  /*0630*/  UMOV UR4, 0x400 ;  /* 0x0000040000047882 */ /* 0x000fce0000000000 */
[----:B0-----:R-:W0:Y:S01]  /*0640*/  LDC.64 R2, c[0x0][0x380] ;  /* 0x0000e000ff027b82 */ /* 0x001e220000000a00 */
[----:B-1----:R-:W-:Y:S01]  /*0650*/  ULEA UR4, UR5, UR4, 0x18 ;  /* 0x0000000405047291 */ /* 0x002fe2000f8ec0ff */
[----:B0-----:R-:W-:-:S08]  /*0660*/  IMAD.WIDE.U32 R2, R0, 0x4, R2 ;  /* 0x0000000400027825 */ /* 0x001fd000078e0002 */
[----:B------:R-:W0:Y:S04]  /*0670*/  LDS R5, [UR4] ;  /* 0x00000004ff057984 */ /* 0x000e280008000800 */
[----:B0-----:R-:W-:Y:S01]  /*0680*/  STG.E desc[UR6][R2.64], R5 ;  /* 0x0000000502007986 */ /* 0x001fe2000c101906 */
[----:B------:R-:W-:Y:S05]  /*0690*/  EXIT ;  /* 0x000000000000794d */ /* 0x000fea0003800000 */
.L_x_13:
        /* <DEDUP_REMOVED lines=14> */
.L_x_16:


//--------------------- .nv.shared._ZN3cub18CUB_300001_SM_10006detail8for_each13static_kernelINS2_12policy_hub_t12policy_500_tEmN6thrust24THRUST_300001_SM_1000_NS8cuda_cub20__uninitialized_fill7functorINS7_10device_ptrIfEEfEEEEvT0_T1_ --------------------------
	.section	.nv.shared._ZN3cub18CUB_300001_SM_10006detail8for_each13static_kernelINS2_12policy_hub_t12policy_500_tEmN6thrust24THRUST_300001_SM_1000_NS8cuda_cub20__uninitialized_fill7functorINS7_10device_ptrIfEEfEEEEvT0_T1_,"aw",@nobits
	.sectionflags	@""
	.align	16
	.zero		1024


//--------------------- .nv.shared.reserved.0     --------------------------
	.section	.nv.shared.reserved.0,"aw",@nobits
	.weak		__nv_reservedSMEM_offset_0_alias
	.size		__nv_reservedSMEM_offset_0_alias, 0, 64
	.other		__nv_reservedSMEM_offset_0_alias,@"STO_CUDA_RESERVED_SHARED STV_DEFAULT"
__nv_reservedSMEM_offset_0_alias:
	.zero		0
	.zero		64


//--------------------- .nv.global                --------------------------
	.section	.nv.global,"aw",@nobits
.nv.global:
	.type		_ZN34_INTERNAL_55b25d71_4_k_cu_868fd49e6thrust24THRUST_300001_SM_1000_NS3seqE,@object
	.size		_ZN34_INTERNAL_55b25d71_4_k_cu_868fd49e6thrust24THRUST_300001_SM_1000_NS3seqE,(_ZN34_INTERNAL_55b25d71_4_k_cu_868fd49e4cuda3std3__48in_placeE - _ZN34_INTERNAL_55b25d71_4_k_cu_868fd49e6thrust24THRUST_300001_SM_1000_NS3seqE)
_ZN34_INTERNAL_55b25d71_4_k_cu_868fd49e6thrust24THRUST_300001_SM_1000_NS3seqE:
	.zero		1
	.type		_ZN34_INTERNAL_55b25d71_4_k_cu_868fd49e4cuda3std3__48in_placeE,@object
	.size		_ZN34_INTERNAL_55b25d71_4_k_cu_868fd49e4cuda3std3__48in_placeE,(_ZN34_INTERNAL_55b25d71_4_k_cu_868fd49e4cuda3std6ranges3__45__cpo4sizeE - _ZN34_INTERNAL_55b25d71_4_k_cu_868fd49e4cuda3std3__48in_placeE)
_ZN34_INTERNAL_55b25d71_4_k_cu_868fd49e4cuda3std3__48in_placeE:
	.zero		1
	.type		_ZN34_INTERNAL_55b25d71_4_k_cu_868fd49e4cuda3std6ranges3__45__cpo4sizeE,@object
	.size		_ZN34_INTERNAL_55b25d71_4_k_cu_868fd49e4cuda3std6ranges3__45__cpo4sizeE,(_ZN34_INTERNAL_55b25d71_4_k_cu_868fd49e6thrust24THRUST_300001_SM_1000_NS12placeholders2_3E - _ZN34_INTERNAL_55b25d71_4_k_cu_868fd49e4cuda3std6ranges3__45__cpo4sizeE)
_ZN34_INTERNAL_55b25d71_4_k_cu_868fd49e4cuda3std6ranges3__45__cpo4sizeE:
	.zero		1
	.type		_ZN34_INTERNAL_55b25d71_4_k_cu_868fd49e6thrust24THRUST_300001_SM_1000_NS12placeholders2_3E,@object
	.size		_ZN34_INTERNAL_55b25d71_4_k_cu_868fd49e6thrust24THRUST_300001_SM_1000_NS12placeholders2_3E,(_ZN34_INTERNAL_55b25d71_4_k_cu_868fd49e4cuda3std3__45__cpo6cbeginE - _ZN34_INTERNAL_55b25d71_4_k_cu_868fd49e6thrust24THRUST_300001_SM_1000_NS12placeholders2_3E)
_ZN34_INTERNAL_55b25d71_4_k_cu_868fd49e6thrust24THRUST_300001_SM_1000_NS12placeholders2_3E:
	.zero		1
	.type		_ZN34_INTERNAL_55b25d71_4_k_cu_868fd49e4cuda3std3__45__cpo6cbeginE,@object
	.size		_ZN34_INTERNAL_55b25d71_4_k_cu_868fd49e4cuda3std3__45__cpo6cbeginE,(_ZN34_INTERNAL_55b25d71_4_k_cu_868fd49e4cuda3std6ranges3__45__cpo6cbeginE - _ZN34_INTERNAL_55b25d71_4_k_cu_868fd49e4cuda3std3__45__cpo6cbeginE)
_ZN34_INTERNAL_55b25d71_4_k_cu_868fd49e4cuda3std3__45__cpo6cbeginE:
	.zero		1
	.type		_ZN34_INTERNAL_55b25d71_4_k_cu_868fd49e4cuda3std6ranges3__45__cpo6cbeginE,@object
	.size		_ZN34_INTERNAL_55b25d71_4_k_cu_868fd49e4cuda3std6ranges3__45__cpo6cbeginE,(_ZN34_INTERNAL_55b25d71_4_k_cu_868fd49e6thrust24THRUST_300001_SM_1000_NS12placeholders2_7E - _ZN34_INTERNAL_55b25d71_4_k_cu_868fd49e4cuda3std6ranges3__45__cpo6cbeginE)
_ZN34_INTERNAL_55b25d71_4_k_cu_868fd49e4cuda3std6ranges3__45__cpo6cbeginE:
	.zero		1
	.type		_ZN34_INTERNAL_55b25d71_4_k_cu_868fd49e6thrust24THRUST_300001_SM_1000_NS12placeholders2_7E,@object
	.size		_ZN34_INTERNAL_55b25d71_4_k_cu_868fd49e6thrust24THRUST_300001_SM_1000_NS12placeholders2_7E,(_ZN34_INTERNAL_55b25d71_4_k_cu_868fd49e4cuda3std3__45__cpo7crbeginE - _ZN34_INTERNAL_55b25d71_4_k_cu_868fd49e6thrust24THRUST_300001_SM_1000_NS12placeholders2_7E)
_ZN34_INTERNAL_55b25d71_4_k_cu_868fd49e6thrust24THRUST_300001_SM_1000_NS12placeholders2_7E:
	.zero		1
	.type		_ZN34_INTERNAL_55b25d71_4_k_cu_868fd49e4cuda3std3__45__cpo7crbeginE,@object
	.size		_ZN34_INTERNAL_55b25d71_4_k_cu_868fd49e4cuda3std3__45__cpo7crbeginE,(_ZN34_INTERNAL_55b25d71_4_k_cu_868fd49e4cuda3std6ranges3__45__cpo4nextE - _ZN34_INTERNAL_55b25d71_4_k_cu_868fd49e4cuda3std3__45__cpo7crbeginE)
_ZN34_INTERNAL_55b25d71_4_k_cu_868fd49e4cuda3std3__45__cpo7crbeginE:
	.zero		1
	.type		_ZN34_INTERNAL_55b25d71_4_k_cu_868fd49e4cuda3std6ranges3__45__cpo4nextE,@object
	.size		_ZN34_INTERNAL_55b25d71_4_k_cu_868fd49e4cuda3std6ranges3__45__cpo4nextE,(_ZN34_INTERNAL_55b25d71_4_k_cu_868fd49e4cuda3std6ranges3__45__cpo4swapE - _ZN34_INTERNAL_55b25d71_4_k_cu_868fd49e4cuda3std6ranges3__45__cpo4nextE)
_ZN34_INTERNAL_55b25d71_4_k_cu_868fd49e4cuda3std6ranges3__45__cpo4nextE:
	.zero		1
	.type		_ZN34_INTERNAL_55b25d71_4_k_cu_868fd49e4cuda3std6ranges3__45__cpo4swapE,@object
	.size		_ZN34_INTERNAL_55b25d71_4_k_cu_868fd49e4cuda3std6ranges3__45__cpo4swapE,(_ZN34_INTERNAL_55b25d71_4_k_cu_868fd49e6thrust24THRUST_300001_SM_1000_NS8cuda_cub10par_nosyncE - _ZN34_INTERNAL_55b25d71_4_k_cu_868fd49e4cuda3std6ranges3__45__cpo4swapE)
_ZN34_INTERNAL_55b25d71_4_k_cu_868fd49e4cuda3std6ranges3__45__cpo4swapE:
	.zero		1
	.type		_ZN34_INTERNAL_55b25d71_4_k_cu_868fd49e6thrust24THRUST_300001_SM_1000_NS8cuda_cub10par_nosyncE,@object
	.size		_ZN34_INTERNAL_55b25d71_4_k_cu_868fd49e6thrust24THRUST_300001_SM_1000_NS8cuda_cub10par_nosyncE,(_ZN34_INTERNAL_55b25d71_4_k_cu_868fd49e6thrust24THRUST_300001_SM_1000_NS12placeholders2_9E - _ZN34_INTERNAL_55b25d71_4_k_cu_868fd49e6thrust24THRUST_300001_SM_1000_NS8cuda_cub10par_nosyncE)
_ZN34_INTERNAL_55b25d71_4_k_cu_868fd49e6thrust24THRUST_300001_SM_1000_NS8cuda_cub10par_nosyncE:
	.zero		1
	.type		_ZN34_INTERNAL_55b25d71_4_k_cu_868fd49e6thrust24THRUST_300001_SM_1000_NS12placeholders2_9E,@object
	.size		_ZN34_INTERNAL_55b25d71_4_k_cu_868fd49e6thrust24THRUST_300001_SM_1000_NS12placeholders2_9E,(_ZN34_INTERNAL_55b25d71_4_k_cu_868fd49e4cuda3std3__436_GLOBAL__N__55b25d71_4_k_cu_868fd49e6ignoreE - _ZN34_INTERNAL_55b25d71_4_k_cu_868fd49e6thrust24THRUST_300001_SM_1000_NS12placeholders2_9E)
_ZN34_INTERNAL_55b25d71_4_k_cu_868fd49e6thrust24THRUST_300001_SM_1000_NS12placeholders2_9E:
	.zero		1
	.type		_ZN34_INTERNAL_55b25d71_4_k_cu_868fd49e4cuda3std3__436_GLOBAL__N__55b25d71_4_k_cu_868fd49e6ignoreE,@object
	.size		_ZN34_INTERNAL_55b25d71_4_k_cu_868fd49e4cuda3std3__436_GLOBAL__N__55b25d71_4_k_cu_868fd49e6ignoreE,(_ZN34_INTERNAL_55b25d71_4_k_cu_868fd49e4cuda3std6ranges3__45__cpo4dataE - _ZN34_INTERNAL_55b25d71_4_k_cu_868fd49e4cuda3std3__436_GLOBAL__N__55b25d71_4_k_cu_868fd49e6ignoreE)
_ZN34_INTERNAL_55b25d71_4_k_cu_868fd49e4cuda3std3__436_GLOBAL__N__55b25d71_4_k_cu_868fd49e6ignoreE:
	.zero		1
	.type		_ZN34_INTERNAL_55b25d71_4_k_cu_868fd49e4cuda3std6ranges3__45__cpo4dataE,@object
	.size		_ZN34_INTERNAL_55b25d71_4_k_cu_868fd49e4cuda3std6ranges3__45__cpo4dataE,(_ZN34_INTERNAL_55b25d71_4_k_cu_868fd49e6thrust24THRUST_300001_SM_1000_NS12placeholders2_1E - _ZN34_INTERNAL_55b25d71_4_k_cu_868fd49e4cuda3std6ranges3__45__cpo4dataE)
_ZN34_INTERNAL_55b25d71_4_k_cu_868fd49e4cuda3std6ranges3__45__cpo4dataE:
	.zero		1
	.type		_ZN34_INTERNAL_55b25d71_4_k_cu_868fd49e6thrust24THRUST_300001_SM_1000_NS12placeholders2_1E,@object
	.size		_ZN34_INTERNAL_55b25d71_4_k_cu_868fd49e6thrust24THRUST_300001_SM_1000_NS12placeholders2_1E,(_ZN34_INTERNAL_55b25d71_4_k_cu_868fd49e4cuda3std3__45__cpo5beginE - _ZN34_INTERNAL_55b25d71_4_k_cu_868fd49e6thrust24THRUST_300001_SM_1000_NS12placeholders2_1E)
_ZN34_INTERNAL_55b25d71_4_k_cu_868fd49e6thrust24THRUST_300001_SM_1000_NS12placeholders2_1E:
	.zero		1
	.type		_ZN34_INTERNAL_55b25d71_4_k_cu_868fd49e4cuda3std3__45__cpo5beginE,@object
	.size		_ZN34_INTERNAL_55b25d71_4_k_cu_868fd49e4cuda3std3__45__cpo5beginE,(_ZN34_INTERNAL_55b25d71_4_k_cu_868fd49e4cuda3std6ranges3__45__cpo5beginE - _ZN34_INTERNAL_55b25d71_4_k_cu_868fd49e4cuda3std3__45__cpo5beginE)
_ZN34_INTERNAL_55b25d71_4_k_cu_868fd49e4cuda3std3__45__cpo5beginE:
	.zero		1
	.type		_ZN34_INTERNAL_55b25d71_4_k_cu_868fd49e4cuda3std6ranges3__45__cpo5beginE,@object
	.size		_ZN34_INTERNAL_55b25d71_4_k_cu_868fd49e4cuda3std6ranges3__45__cpo5beginE,(_ZN34_INTERNAL_55b25d71_4_k_cu_868fd49e6thrust24THRUST_300001_SM_1000_NS12placeholders2_5E - _ZN34_INTERNAL_55b25d71_4_k_cu_868fd49e4cuda3std6ranges3__45__cpo5beginE)
_ZN34_INTERNAL_55b25d71_4_k_cu_868fd49e4cuda3std6ranges3__45__cpo5beginE:
	.zero		1
	.type		_ZN34_INTERNAL_55b25d71_4_k_cu_868fd49e6thrust24THRUST_300001_SM_1000_NS12placeholders2_5E,@object
	.size		_ZN34_INTERNAL_55b25d71_4_k_cu_868fd49e6thrust24THRUST_300001_SM_1000_NS12placeholders2_5E,(_ZN34_INTERNAL_55b25d71_4_k_cu_868fd49e4cuda3std3__45__cpo6rbeginE - _ZN34_INTERNAL_55b25d71_4_k_cu_868fd49e6thrust24THRUST_300001_SM_1000_NS12placeholders2_5E)
_ZN34_INTERNAL_55b25d71_4_k_cu_868fd49e6thrust24THRUST_300001_SM_1000_NS12placeholders2_5E:
	.zero		1
	.type		_ZN34_INTERNAL_55b25d71_4_k_cu_868fd49e4cuda3std3__45__cpo6rbeginE,@object
	.size		_ZN34_INTERNAL_55b25d71_4_k_cu_868fd49e4cuda3std3__45__cpo6rbeginE,(_ZN34_INTERNAL_55b25d71_4_k_cu_868fd49e4cuda3std6ranges3__45__cpo7advanceE - _ZN34_INTERNAL_55b25d71_4_k_cu_868fd49e4cuda3std3__45__cpo6rbeginE)
_ZN34_INTERNAL_55b25d71_4_k_cu_868fd49e4cuda3std3__45__cpo6rbeginE:
	.zero		1
	.type		_ZN34_INTERNAL_55b25d71_4_k_cu_868fd49e4cuda3std6ranges3__45__cpo7advanceE,@object
	.size		_ZN34_INTERNAL_55b25d71_4_k_cu_868fd49e4cuda3std6ranges3__45__cpo7advanceE,(_ZN34_INTERNAL_55b25d71_4_k_cu_868fd49e4cuda3std3__47nulloptE - _ZN34_INTERNAL_55b25d71_4_k_cu_868fd49e4cuda3std6ranges3__45__cpo7advanceE)
_ZN34_INTERNAL_55b25d71_4_k_cu_868fd49e4cuda3std6ranges3__45__cpo7advanceE:
	.zero		1
	.type		_ZN34_INTERNAL_55b25d71_4_k_cu_868fd49e4cuda3std3__47nulloptE,@object
	.size		_ZN34_INTERNAL_55b25d71_4_k_cu_868fd49e4cuda3std3__47nulloptE,(_ZN34_INTERNAL_55b25d71_4_k_cu_868fd49e4cuda3std6ranges3__45__cpo8distanceE - _ZN34_INTERNAL_55b25d71_4_k_cu_868fd49e4cuda3std3__47nulloptE)
_ZN34_INTERNAL_55b25d71_4_k_cu_868fd49e4cuda3std3__47nulloptE:
	.zero		1
	.type		_ZN34_INTERNAL_55b25d71_4_k_cu_868fd49e4cuda3std6ranges3__45__cpo8distanceE,@object
	.size		_ZN34_INTERNAL_55b25d71_4_k_cu_868fd49e4cuda3std6ranges3__45__cpo8distanceE,(_ZN34_INTERNAL_55b25d71_4_k_cu_868fd49e6thrust24THRUST_300001_SM_1000_NS12placeholders3_10E - _ZN34_INTERNAL_55b25d71_4_k_cu_868fd49e4cuda3std6ranges3__45__cpo8distanceE)
_ZN34_INTERNAL_55b25d71_4_k_cu_868fd49e4cuda3std6ranges3__45__cpo8distanceE:
	.zero		1
	.type		_ZN34_INTERNAL_55b25d71_4_k_cu_868fd49e6thrust24THRUST_300001_SM_1000_NS12placeholders3_10E,@object
	.size		_ZN34_INTERNAL_55b25d71_4_k_cu_868fd49e6thrust24THRUST_300001_SM_1000_NS12placeholders3_10E,(_ZN34_INTERNAL_55b25d71_4_k_cu_868fd49e4cuda3std3__419piecewise_constructE - _ZN34_INTERNAL_55b25d71_4_k_cu_868fd49e6thrust24THRUST_300001_SM_1000_NS12placeholders3_10E)
_ZN34_INTERNAL_55b25d71_4_k_cu_868fd49e6thrust24THRUST_300001_SM_1000_NS12placeholders3_10E:
	.zero		1
	.type		_ZN34_INTERNAL_55b25d71_4_k_cu_868fd49e4cuda3std3__419piecewise_constructE,@object
	.size		_ZN34_INTERNAL_55b25d71_4_k_cu_868fd49e4cuda3std3__419piecewise_constructE,(_ZN34_INTERNAL_55b25d71_4_k_cu_868fd49e4cuda3std6ranges3__45__cpo5cdataE - _ZN34_INTERNAL_55b25d71_4_k_cu_868fd49e4cuda3std3__419piecewise_constructE)
_ZN34_INTERNAL_55b25d71_4_k_cu_868fd49e4cuda3std3__419piecewise_constructE:
	.zero		1
	.type		_ZN34_INTERNAL_55b25d71_4_k_cu_868fd49e4cuda3std6ranges3__45__cpo5cdataE,@object
	.size		_ZN34_INTERNAL_55b25d71_4_k_cu_868fd49e4cuda3std6ranges3__45__cpo5cdataE,(_ZN34_INTERNAL_55b25d71_4_k_cu_868fd49e6thrust24THRUST_300001_SM_1000_NS12placeholders2_2E - _ZN34_INTERNAL_55b25d71_4_k_cu_868fd49e4cuda3std6ranges3__45__cpo5cdataE)
_ZN34_INTERNAL_55b25d71_4_k_cu_868fd49e4cuda3std6ranges3__45__cpo5cdataE:
	.zero		1
	.type		_ZN34_INTERNAL_55b25d71_4_k_cu_868fd49e6thrust24THRUST_300001_SM_1000_NS12placeholders2_2E,@object
	.size		_ZN34_INTERNAL_55b25d71_4_k_cu_868fd49e6thrust24THRUST_300001_SM_1000_NS12placeholders2_2E,(_ZN34_INTERNAL_55b25d71_4_k_cu_868fd49e4cuda3std3__45__cpo3endE - _ZN34_INTERNAL_55b25d71_4_k_cu_868fd49e6thrust24THRUST_300001_SM_1000_NS12placeholders2_2E)
_ZN34_INTERNAL_55b25d71_4_k_cu_868fd49e6thrust24THRUST_300001_SM_1000_NS12placeholders2_2E:
	.zero		1
	.type		_ZN34_INTERNAL_55b25d71_4_k_cu_868fd49e4cuda3std3__45__cpo3endE,@object
	.size		_ZN34_INTERNAL_55b25d71_4_k_cu_868fd49e4cuda3std3__45__cpo3endE,(_ZN34_INTERNAL_55b25d71_4_k_cu_868fd49e4cuda3std6ranges3__45__cpo3endE - _ZN34_INTERNAL_55b25d71_4_k_cu_868fd49e4cuda3std3__45__cpo3endE)
_ZN34_INTERNAL_55b25d71_4_k_cu_868fd49e4cuda3std3__45__cpo3endE:
	.zero		1
	.type		_ZN34_INTERNAL_55b25d71_4_k_cu_868fd49e4cuda3std6ranges3__45__cpo3endE,@object
	.size		_ZN34_INTERNAL_55b25d71_4_k_cu_868fd49e4cuda3std6ranges3__45__cpo3endE,(_ZN34_INTERNAL_55b25d71_4_k_cu_868fd49e6thrust24THRUST_300001_SM_1000_NS12placeholders2_6E - _ZN34_INTERNAL_55b25d71_4_k_cu_868fd49e4cuda3std6ranges3__45__cpo3endE)
_ZN34_INTERNAL_55b25d71_4_k_cu_868fd49e4cuda3std6ranges3__45__cpo3endE:
	.zero		1
	.type		_ZN34_INTERNAL_55b25d71_4_k_cu_868fd49e6thrust24THRUST_300001_SM_1000_NS12placeholders2_6E,@object
	.size		_ZN34_INTERNAL_55b25d71_4_k_cu_868fd49e6thrust24THRUST_300001_SM_1000_NS12placeholders2_6E,(_ZN34_INTERNAL_55b25d71_4_k_cu_868fd49e4cuda3std3__45__cpo4rendE - _ZN34_INTERNAL_55b25d71_4_k_cu_868fd49e6thrust24THRUST_300001_SM_1000_NS12placeholders2_6E)
_ZN34_INTERNAL_55b25d71_4_k_cu_868fd49e6thrust24THRUST_300001_SM_1000_NS12placeholders2_6E:
	.zero		1
	.type		_ZN34_INTERNAL_55b25d71_4_k_cu_868fd49e4cuda3std3__45__cpo4rendE,@object
	.size		_ZN34_INTERNAL_55b25d71_4_k_cu_868fd49e4cuda3std3__45__cpo4rendE,(_ZN34_INTERNAL_55b25d71_4_k_cu_868fd49e4cuda3std6ranges3__45__cpo9iter_swapE - _ZN34_INTERNAL_55b25d71_4_k_cu_868fd49e4cuda3std3__45__cpo4rendE)
_ZN34_INTERNAL_55b25d71_4_k_cu_868fd49e4cuda3std3__45__cpo4rendE:
	.zero		1
	.type		_ZN34_INTERNAL_55b25d71_4_k_cu_868fd49e4cuda3std6ranges3__45__cpo9iter_swapE,@object
	.size		_ZN34_INTERNAL_55b25d71_4_k_cu_868fd49e4cuda3std6ranges3__45__cpo9iter_swapE,(_ZN34_INTERNAL_55b25d71_4_k_cu_868fd49e4cuda3std3__48unexpectE - _ZN34_INTERNAL_55b25d71_4_k_cu_868fd49e4cuda3std6ranges3__45__cpo9iter_swapE)
_ZN34_INTERNAL_55b25d71_4_k_cu_868fd49e4cuda3std6ranges3__45__cpo9iter_swapE:
	.zero		1
	.type		_ZN34_INTERNAL_55b25d71_4_k_cu_868fd49e4cuda3std3__48unexpectE,@object
	.size		_ZN34_INTERNAL_55b25d71_4_k_cu_868fd49e4cuda3std3__48unexpectE,(_ZN34_INTERNAL_55b25d71_4_k_cu_868fd49e6thrust24THRUST_300001_SM_1000_NS8cuda_cub3parE - _ZN34_INTERNAL_55b25d71_4_k_cu_868fd49e4cuda3std3__48unexpectE)
_ZN34_INTERNAL_55b25d71_4_k_cu_868fd49e4cuda3std3__48unexpectE:
	.zero		1
	.type		_ZN34_INTERNAL_55b25d71_4_k_cu_868fd49e6thrust24THRUST_300001_SM_1000_NS8cuda_cub3parE,@object
	.size		_ZN34_INTERNAL_55b25d71_4_k_cu_868fd49e6thrust24THRUST_300001_SM_1000_NS8cuda_cub3parE,(_ZN34_INTERNAL_55b25d71_4_k_cu_868fd49e6thrust24THRUST_300001_SM_1000_NS12placeholders2_4E - _ZN34_INTERNAL_55b25d71_4_k_cu_868fd49e6thrust24THRUST_300001_SM_1000_NS8cuda_cub3parE)
_ZN34_INTERNAL_55b25d71_4_k_cu_868fd49e6thrust24THRUST_300001_SM_1000_NS8cuda_cub3parE:
	.zero		1
	.type		_ZN34_INTERNAL_55b25d71_4_k_cu_868fd49e6thrust24THRUST_300001_SM_1000_NS12placeholders2_4E,@object
	.size		_ZN34_INTERNAL_55b25d71_4_k_cu_868fd49e6thrust24THRUST_300001_SM_1000_NS12placeholders2_4E,(_ZN34_INTERNAL_55b25d71_4_k_cu_868fd49e4cuda3std3__45__cpo4cendE - _ZN34_INTERNAL_55b25d71_4_k_cu_868fd49e6thrust24THRUST_300001_SM_1000_NS12placeholders2_4E)
_ZN34_INTERNAL_55b25d71_4_k_cu_868fd49e6thrust24THRUST_300001_SM_1000_NS12placeholders2_4E:
	.zero		1
	.type		_ZN34_INTERNAL_55b25d71_4_k_cu_868fd49e4cuda3std3__45__cpo4cendE,@object
	.size		_ZN34_INTERNAL_55b25d71_4_k_cu_868fd49e4cuda3std3__45__cpo4cendE,(_ZN34_INTERNAL_55b25d71_4_k_cu_868fd49e4cuda3std6ranges3__45__cpo4cendE - _ZN34_INTERNAL_55b25d71_4_k_cu_868fd49e4cuda3std3__45__cpo4cendE)
_ZN34_INTERNAL_55b25d71_4_k_cu_868fd49e4cuda3std3__45__cpo4cendE:
	.zero		1
	.type		_ZN34_INTERNAL_55b25d71_4_k_cu_868fd49e4cuda3std6ranges3__45__cpo4cendE,@object
	.size		_ZN34_INTERNAL_55b25d71_4_k_cu_868fd49e4cuda3std6ranges3__45__cpo4cendE,(_ZN34_INTERNAL_55b25d71_4_k_cu_868fd49e4cuda3std3__420unreachable_sentinelE - _ZN34_INTERNAL_55b25d71_4_k_cu_868fd49e4cuda3std6ranges3__45__cpo4cendE)
_ZN34_INTERNAL_55b25d71_4_k_cu_868fd49e4cuda3std6ranges3__45__cpo4cendE:
	.zero		1
	.type		_ZN34_INTERNAL_55b25d71_4_k_cu_868fd49e4cuda3std3__420unreachable_sentinelE,@object
	.size		_ZN34_INTERNAL_55b25d71_4_k_cu_868fd49e4cuda3std3__420unreachable_sentinelE,(_ZN34_INTERNAL_55b25d71_4_k_cu_868fd49e4cuda3std6ranges3__45__cpo5ssizeE - _ZN34_INTERNAL_55b25d71_4_k_cu_868fd49e4cuda3std3__420unreachable_sentinelE)
_ZN34_INTERNAL_55b25d71_4_k_cu_868fd49e4cuda3std3__420unreachable_sentinelE:
	.zero		1
	.type		_ZN34_INTERNAL_55b25d71_4_k_cu_868fd49e4cuda3std6ranges3__45__cpo5ssizeE,@object
	.size		_ZN34_INTERNAL_55b25d71_4_k_cu_868fd49e4cuda3std6ranges3__45__cpo5ssizeE,(_ZN34_INTERNAL_55b25d71_4_k_cu_868fd49e6thrust24THRUST_300001_SM_1000_NS12placeholders2_8E - _ZN34_INTERNAL_55b25d71_4_k_cu_868fd49e4cuda3std6ranges3__45__cpo5ssizeE)
_ZN34_INTERNAL_55b25d71_4_k_cu_868fd49e4cuda3std6ranges3__45__cpo5ssizeE:
	.zero		1
	.type		_ZN34_INTERNAL_55b25d71_4_k_cu_868fd49e6thrust24THRUST_300001_SM_1000_NS12placeholders2_8E,@object
	.size		_ZN34_INTERNAL_55b25d71_4_k_cu_868fd49e6thrust24THRUST_300001_SM_1000_NS12placeholders2_8E,(_ZN34_INTERNAL_55b25d71_4_k_cu_868fd49e4cuda3std3__45__cpo5crendE - _ZN34_INTERNAL_55b25d71_4_k_cu_868fd49e6thrust24THRUST_300001_SM_1000_NS12placeholders2_8E)
_ZN34_INTERNAL_55b25d71_4_k_cu_868fd49e6thrust24THRUST_300001_SM_1000_NS12placeholders2_8E:
	.zero		1
	.type		_ZN34_INTERNAL_55b25d71_4_k_cu_868fd49e4cuda3std3__45__cpo5crendE,@object
	.size		_ZN34_INTERNAL_55b25d71_4_k_cu_868fd49e4cuda3std3__45__cpo5crendE,(_ZN34_INTERNAL_55b25d71_4_k_cu_868fd49e4cuda3std6ranges3__45__cpo4prevE - _ZN34_INTERNAL_55b25d71_4_k_cu_868fd49e4cuda3std3__45__cpo5crendE)
_ZN34_INTERNAL_55b25d71_4_k_cu_868fd49e4cuda3std3__45__cpo5crendE:
	.zero		1
	.type		_ZN34_INTERNAL_55b25d71_4_k_cu_868fd49e4cuda3std6ranges3__45__cpo4prevE,@object
	.size		_ZN34_INTERNAL_55b25d71_4_k_cu_868fd49e4cuda3std6ranges3__45__cpo4prevE,(_ZN34_INTERNAL_55b25d71_4_k_cu_868fd49e4cuda3std6ranges3__45__cpo9iter_moveE - _ZN34_INTERNAL_55b25d71_4_k_cu_868fd49e4cuda3std6ranges3__45__cpo4prevE)
_ZN34_INTERNAL_55b25d71_4_k_cu_868fd49e4cuda3std6ranges3__45__cpo4prevE:
	.zero		1
	.type		_ZN34_INTERNAL_55b25d71_4_k_cu_868fd49e4cuda3std6ranges3__45__cpo9iter_moveE,@object
	.size		_ZN34_INTERNAL_55b25d71_4_k_cu_868fd49e4cuda3std6ranges3__45__cpo9iter_moveE,(_ZN34_INTERNAL_55b25d71_4_k_cu_868fd49e6thrust24THRUST_300001_SM_1000_NS6system6detail10sequential3seqE - _ZN34_INTERNAL_55b25d71_4_k_cu_868fd49e4cuda3std6ranges3__45__cpo9iter_moveE)
_ZN34_INTERNAL_55b25d71_4_k_cu_868fd49e4cuda3std6ranges3__45__cpo9iter_moveE:
	.zero		1
	.type		_ZN34_INTERNAL_55b25d71_4_k_cu_868fd49e6thrust24THRUST_300001_SM_1000_NS6system6detail10sequential3seqE,@object
	.size		_ZN34_INTERNAL_55b25d71_4_k_cu_868fd49e6thrust24THRUST_300001_SM_1000_NS6system6detail10sequential3seqE,(.L_31 - _ZN34_INTERNAL_55b25d71_4_k_cu_868fd49e6thrust24THRUST_300001_SM_1000_NS6system6detail10sequential3seqE)
_ZN34_INTERNAL_55b25d71_4_k_cu_868fd49e6thrust24THRUST_300001_SM_1000_NS6system6detail10sequential3seqE:
	.zero		1
.L_31:


//--------------------- .nv.shared._ZN3cub18CUB_300001_SM_10006detail11EmptyKernelIvEEvv --------------------------
	.section	.nv.shared._ZN3cub18CUB_300001_SM_10006detail11EmptyKernelIvEEvv,"aw",@nobits
	.sectionflags	@""
	.align	16
	.zero		1024


//--------------------- .nv.shared._Z7reduce2PfS_i --------------------------
	.section	.nv.shared._Z7reduce2PfS_i,"aw",@nobits
	.sectionflags	@""
	.align	16
	.zero		1024


//--------------------- .nv.constant0._ZN3cub18CUB_300001_SM_10006detail8for_each13static_kernelINS2_12policy_hub_t12policy_500_tEmN6thrust24THRUST_300001_SM_1000_NS8cuda_cub20__uninitialized_fill7functorINS7_10device_ptrIfEEfEEEEvT0_T1_ --------------------------
	.section	.nv.constant0._ZN3cub18CUB_300001_SM_10006detail8for_each13static_kernelINS2_12policy_hub_t12policy_500_tEmN6thrust24THRUST_300001_SM_1000_NS8cuda_cub20__uninitialized_fill7functorINS7_10device_ptrIfEEfEEEEvT0_T1_,"a",@progbits
	.sectionflags	@""
	.align	4
.nv.constant0._ZN3cub18CUB_300001_SM_10006detail8for_each13static_kernelINS2_12policy_hub_t12policy_500_tEmN6thrust24THRUST_300001_SM_1000_NS8cuda_cub20__uninitialized_fill7functorINS7_10device_ptrIfEEfEEEEvT0_T1_:
	.zero		920


//--------------------- .nv.constant0._ZN3cub18CUB_300001_SM_10006detail11EmptyKernelIvEEvv --------------------------
	.section	.nv.constant0._ZN3cub18CUB_300001_SM_10006detail11EmptyKernelIvEEvv,"a",@progbits
	.sectionflags	@""
	.align	4
.nv.constant0._ZN3cub18CUB_300001_SM_10006detail11EmptyKernelIvEEvv:
	.zero		896


//--------------------- .nv.constant0._Z7reduce2PfS_i --------------------------
	.section	.nv.constant0._Z7reduce2PfS_i,"a",@progbits
	.sectionflags	@""
	.align	4
.nv.constant0._Z7reduce2PfS_i:
	.zero		916


//--------------------- SYMBOLS --------------------------

	.type		.nv.reservedSmem.offset0,@object
	.size		.nv.reservedSmem.offset0,0x4
	.type		.nv.reservedSmem.cap,@object
	.size		.nv.reservedSmem.cap,0x4
